// auto-generated by cutlass_sweep.gemm — config: {"arch": "sm_100", "cluster_m": 2, "cluster_n": 1, "dtype": "e4m3", "dtype_b": "e4m3", "layout": "nt", "stages": 0, "tile_k": 128, "tile_m": 256, "tile_n": 128}
#include "cutlass/cutlass.h"
#include "cutlass/gemm/collective/collective_builder.hpp"
#include "cutlass/gemm/device/gemm_universal_adapter.h"
#include "cutlass/gemm/kernel/gemm_universal.hpp"
#include "cutlass/epilogue/collective/collective_builder.hpp"

using ElemA = cutlass::float_e4m3_t;
using ElemB = cutlass::float_e4m3_t;
using ElemCD = cutlass::float_e4m3_t;
using Acc  = float;
using TileShape    = cute::Shape<cute::_256, cute::_128, cute::_128>;
using ClusterShape = cute::Shape<cute::_2, cute::_1, cute::_1>;

using CollectiveEpilogue = typename cutlass::epilogue::collective::CollectiveBuilder<
    cutlass::arch::Sm100, cutlass::arch::OpClassTensorOp,
    TileShape, ClusterShape,
    cutlass::epilogue::collective::EpilogueTileAuto,
    Acc, Acc,
    ElemCD, cutlass::layout::RowMajor, 128 / cutlass::sizeof_bits<ElemCD>::value,
    ElemCD, cutlass::layout::RowMajor, 128 / cutlass::sizeof_bits<ElemCD>::value,
    cutlass::epilogue::collective::EpilogueScheduleAuto
  >::CollectiveOp;

using CollectiveMainloop = typename cutlass::gemm::collective::CollectiveBuilder<
    cutlass::arch::Sm100, cutlass::arch::OpClassTensorOp,
    ElemA, cutlass::layout::RowMajor, 128 / cutlass::sizeof_bits<ElemA>::value,
    ElemB, cutlass::layout::ColumnMajor, 128 / cutlass::sizeof_bits<ElemB>::value,
    Acc,
    TileShape, ClusterShape,
    cutlass::gemm::collective::StageCountAutoCarveout<static_cast<int>(sizeof(typename CollectiveEpilogue::SharedStorage))>,
    cutlass::gemm::collective::KernelScheduleAuto
  >::CollectiveOp;

using GemmKernel = cutlass::gemm::kernel::GemmUniversal<
    cute::Shape<int,int,int,int>,
    CollectiveMainloop,
    CollectiveEpilogue
>;
using Gemm = cutlass::gemm::device::GemmUniversalAdapter<GemmKernel>;

// Force the device kernel symbol into the cubin without needing a host main.
auto* _anchor = &cutlass::device_kernel<GemmKernel>;


// ===== COMPILED SASS (sm_100a) =====

	.target	sm_100a

	.elftype	@"ET_EXEC"


//--------------------- .note.nv.tkinfo           --------------------------
	.section	.note.nv.tkinfo,"",@"SHT_NOTE"
	.sectionflags	@"SHF_NOTE_NV_TKINFO"
	.tkinfo
        /*0018*/ 	.word	0x00000002
        /*0030*/ 	.string	""
        /*0030*/ 	.string	"ptxas"
        /*0030*/ 	.string	"Cuda compilation tools, release 13.0, V13.0.88"
        /*0030*/ 	.string	"Build cuda_13.0.r13.0/compiler.36424714_0"
        /*0030*/ 	.string	"-arch sm_100a -m 64 "



//--------------------- .note.nv.cuinfo           --------------------------
	.section	.note.nv.cuinfo,"",@"SHT_NOTE"
	.sectionflags	@"SHF_NOTE_NV_CUINFO"
        /*0018*/ 	.short	0x0002
        /*001a*/ 	.short	0x0064
        /*001c*/ 	.short	0x0082
	.zero		2


//--------------------- .nv.info                  --------------------------
	.section	.nv.info,"",@"SHT_CUDA_INFO"
	.align	4


	//----- nvinfo : EIATTR_REGCOUNT
	.align		4
        /*0000*/ 	.byte	0x04, 0x2f
        /*0002*/ 	.short	(.L_19 - .L_18)
	.align		4
.L_18:
        /*0004*/ 	.word	index@(_ZN7cutlass13device_kernelINS_4gemm6kernel13GemmUniversalIN4cute5tupleIJiiiiEEENS1_10collective13CollectiveMmaINS1_35MainloopSm100TmaUmmaWarpSpecializedILi8ELi2ELi4ENS5_IJNS4_1CILi2EEENSA_ILi1EEESC_EEEEENS5_IJNSA_ILi256EEENSA_ILi128EEESG_EEENS_12float_e4m3_tENS5_IJlSC_lEEESI_SJ_NS4_8TiledMMAINS4_8MMA_AtomIJNS4_10MMA_TraitsINS4_25SM100_MMA_F8F6F4_2x1SM_SSEJSI_SI_fSF_SG_NS4_17integral_constantINS4_4UMMA5MajorELSQ_0EEESR_NSO_INSP_7ScaleInELSS_0EEEST_EEEEEENS4_6LayoutINS5_IJSC_SC_SC_EEENS5_IJNSA_ILi0EEESY_SY_EEEEENS5_IJNS4_10UnderscoreES11_S11_EEEEENS4_18SM100_TMA_2SM_LOADENS4_14ComposedLayoutINS4_7SwizzleILi3ELi4ELi3EEENS4_18smem_ptr_flag_bitsILi8EEENSW_INS5_IJNSA_ILi8EEESG_EEENS5_IJSG_SC_EEEEEEEvNS4_8identityES14_S1E_vS1F_EENS_8epilogue10collective18CollectiveEpilogueINS1H_23Sm100TmaWarpSpecializedILi2ELi2ELi64ELb0ELb0EEEJNS5_IJSG_SG_SG_EEENS5_IJNSW_ISG_SC_EENSW_INSA_ILi64EEESC_EEEEESI_SJ_SI_SJ_NS1H_6fusion15FusionCallbacksIS1L_NS1R_17LinearCombinationISI_fSI_fLNS_15FloatRoundStyleE2EEES1M_S1Q_JEEENS4_5SM1004TMEM4LOAD26SM100_TMEM_LOAD_32dp32b64xENS4_13SM90_TMA_LOADENS15_INS16_ILi2ELi4ELi3EEES19_NSW_INS5_IJS1A_S1O_EEENS5_IJS1O_SC_EEEEEEENS4_39AutoVectorizingCopyWithAssumedAlignmentILi128EEENS4_14SM90_TMA_STOREES26_S28_S28_EEEvvEEEEvNT_6ParamsE)
        /*0008*/ 	.word	0x000000de


	//----- nvinfo : EIATTR_FRAME_SIZE
	.align		4
.L_19:
        /*000c*/ 	.byte	0x04, 0x11
        /*000e*/ 	.short	(.L_21 - .L_20)
	.align		4
.L_20:
        /*0010*/ 	.word	index@($__internal_2_$__cuda_sm10x_tcgen05_guardrail_trap_unallocated_columns_being_dealloced)
        /*0014*/ 	.word	0x00000000


	//----- nvinfo : EIATTR_FRAME_SIZE
	.align		4
.L_21:
        /*0018*/ 	.byte	0x04, 0x11
        /*001a*/ 	.short	(.L_23 - .L_22)
	.align		4
.L_22:
        /*001c*/ 	.word	index@($__internal_1_$__cuda_sm10x_tcgen05_guardrail_trap_phase_invalid_during_alloc)
        /*0020*/ 	.word	0x00000000


	//----- nvinfo : EIATTR_FRAME_SIZE
	.align		4
.L_23:
        /*0024*/ 	.byte	0x04, 0x11
        /*0026*/ 	.short	(.L_25 - .L_24)
	.align		4
.L_24:
        /*0028*/ 	.word	index@($__internal_0_$__cuda_sm10x_tcgen05_guardrail_trap_col_being_dealloced_not_returned_by_alloc)
        /*002c*/ 	.word	0x00000000


	//----- nvinfo : EIATTR_FRAME_SIZE
	.align		4
.L_25:
        /*0030*/ 	.byte	0x04, 0x11
        /*0032*/ 	.short	(.L_27 - .L_26)
	.align		4
.L_26:
        /*0034*/ 	.word	index@(_ZN7cutlass13device_kernelINS_4gemm6kernel13GemmUniversalIN4cute5tupleIJiiiiEEENS1_10collective13CollectiveMmaINS1_35MainloopSm100TmaUmmaWarpSpecializedILi8ELi2ELi4ENS5_IJNS4_1CILi2EEENSA_ILi1EEESC_EEEEENS5_IJNSA_ILi256EEENSA_ILi128EEESG_EEENS_12float_e4m3_tENS5_IJlSC_lEEESI_SJ_NS4_8TiledMMAINS4_8MMA_AtomIJNS4_10MMA_TraitsINS4_25SM100_MMA_F8F6F4_2x1SM_SSEJSI_SI_fSF_SG_NS4_17integral_constantINS4_4UMMA5MajorELSQ_0EEESR_NSO_INSP_7ScaleInELSS_0EEEST_EEEEEENS4_6LayoutINS5_IJSC_SC_SC_EEENS5_IJNSA_ILi0EEESY_SY_EEEEENS5_IJNS4_10UnderscoreES11_S11_EEEEENS4_18SM100_TMA_2SM_LOADENS4_14ComposedLayoutINS4_7SwizzleILi3ELi4ELi3EEENS4_18smem_ptr_flag_bitsILi8EEENSW_INS5_IJNSA_ILi8EEESG_EEENS5_IJSG_SC_EEEEEEEvNS4_8identityES14_S1E_vS1F_EENS_8epilogue10collective18CollectiveEpilogueINS1H_23Sm100TmaWarpSpecializedILi2ELi2ELi64ELb0ELb0EEEJNS5_IJSG_SG_SG_EEENS5_IJNSW_ISG_SC_EENSW_INSA_ILi64EEESC_EEEEESI_SJ_SI_SJ_NS1H_6fusion15FusionCallbacksIS1L_NS1R_17LinearCombinationISI_fSI_fLNS_15FloatRoundStyleE2EEES1M_S1Q_JEEENS4_5SM1004TMEM4LOAD26SM100_TMEM_LOAD_32dp32b64xENS4_13SM90_TMA_LOADENS15_INS16_ILi2ELi4ELi3EEES19_NSW_INS5_IJS1A_S1O_EEENS5_IJS1O_SC_EEEEEEENS4_39AutoVectorizingCopyWithAssumedAlignmentILi128EEENS4_14SM90_TMA_STOREES26_S28_S28_EEEvvEEEEvNT_6ParamsE)
        /*0038*/ 	.word	0x00000000


	//----- nvinfo : EIATTR_MIN_STACK_SIZE
	.align		4
.L_27:
        /*003c*/ 	.byte	0x04, 0x12
        /*003e*/ 	.short	(.L_29 - .L_28)
	.align		4
.L_28:
        /*0040*/ 	.word	index@(_ZN7cutlass13device_kernelINS_4gemm6kernel13GemmUniversalIN4cute5tupleIJiiiiEEENS1_10collective13CollectiveMmaINS1_35MainloopSm100TmaUmmaWarpSpecializedILi8ELi2ELi4ENS5_IJNS4_1CILi2EEENSA_ILi1EEESC_EEEEENS5_IJNSA_ILi256EEENSA_ILi128EEESG_EEENS_12float_e4m3_tENS5_IJlSC_lEEESI_SJ_NS4_8TiledMMAINS4_8MMA_AtomIJNS4_10MMA_TraitsINS4_25SM100_MMA_F8F6F4_2x1SM_SSEJSI_SI_fSF_SG_NS4_17integral_constantINS4_4UMMA5MajorELSQ_0EEESR_NSO_INSP_7ScaleInELSS_0EEEST_EEEEEENS4_6LayoutINS5_IJSC_SC_SC_EEENS5_IJNSA_ILi0EEESY_SY_EEEEENS5_IJNS4_10UnderscoreES11_S11_EEEEENS4_18SM100_TMA_2SM_LOADENS4_14ComposedLayoutINS4_7SwizzleILi3ELi4ELi3EEENS4_18smem_ptr_flag_bitsILi8EEENSW_INS5_IJNSA_ILi8EEESG_EEENS5_IJSG_SC_EEEEEEEvNS4_8identityES14_S1E_vS1F_EENS_8epilogue10collective18CollectiveEpilogueINS1H_23Sm100TmaWarpSpecializedILi2ELi2ELi64ELb0ELb0EEEJNS5_IJSG_SG_SG_EEENS5_IJNSW_ISG_SC_EENSW_INSA_ILi64EEESC_EEEEESI_SJ_SI_SJ_NS1H_6fusion15FusionCallbacksIS1L_NS1R_17LinearCombinationISI_fSI_fLNS_15FloatRoundStyleE2EEES1M_S1Q_JEEENS4_5SM1004TMEM4LOAD26SM100_TMEM_LOAD_32dp32b64xENS4_13SM90_TMA_LOADENS15_INS16_ILi2ELi4ELi3EEES19_NSW_INS5_IJS1A_S1O_EEENS5_IJS1O_SC_EEEEEEENS4_39AutoVectorizingCopyWithAssumedAlignmentILi128EEENS4_14SM90_TMA_STOREES26_S28_S28_EEEvvEEEEvNT_6ParamsE)
        /*0044*/ 	.word	0x00000000
.L_29:


//--------------------- .nv.compat                --------------------------
	.section	.nv.compat,"",@"SHT_CUDA_COMPAT_INFO"
	.align	4
        /*0000*/ 	.byte	0x02, 0x09, 0x01, 0x00, 0x02, 0x02, 0x02, 0x00, 0x02, 0x05, 0x05, 0x00, 0x03, 0x07, 0x01, 0x01
        /*0010*/ 	.byte	0x02, 0x03, 0x01, 0x00, 0x02, 0x06, 0x01, 0x00, 0x04, 0x0b, 0x08, 0x00, 0x09, 0x00, 0x00, 0x00
        /*0020*/ 	.byte	0x00, 0x00, 0x00, 0x00


//--------------------- .nv.info._ZN7cutlass13device_kernelINS_4gemm6kernel13GemmUniversalIN4cute5tupleIJiiiiEEENS1_10collective13CollectiveMmaINS1_35MainloopSm100TmaUmmaWarpSpecializedILi8ELi2ELi4ENS5_IJNS4_1CILi2EEENSA_ILi1EEESC_EEEEENS5_IJNSA_ILi256EEENSA_ILi128EEESG_EEENS_12float_e4m3_tENS5_IJlSC_lEEESI_SJ_NS4_8TiledMMAINS4_8MMA_AtomIJNS4_10MMA_TraitsINS4_25SM100_MMA_F8F6F4_2x1SM_SSEJSI_SI_fSF_SG_NS4_17integral_constantINS4_4UMMA5MajorELSQ_0EEESR_NSO_INSP_7ScaleInELSS_0EEEST_EEEEEENS4_6LayoutINS5_IJSC_SC_SC_EEENS5_IJNSA_ILi0EEESY_SY_EEEEENS5_IJNS4_10UnderscoreES11_S11_EEEEENS4_18SM100_TMA_2SM_LOADENS4_14ComposedLayoutINS4_7SwizzleILi3ELi4ELi3EEENS4_18smem_ptr_flag_bitsILi8EEENSW_INS5_IJNSA_ILi8EEESG_EEENS5_IJSG_SC_EEEEEEEvNS4_8identityES14_S1E_vS1F_EENS_8epilogue10collective18CollectiveEpilogueINS1H_23Sm100TmaWarpSpecializedILi2ELi2ELi64ELb0ELb0EEEJNS5_IJSG_SG_SG_EEENS5_IJNSW_ISG_SC_EENSW_INSA_ILi64EEESC_EEEEESI_SJ_SI_SJ_NS1H_6fusion15FusionCallbacksIS1L_NS1R_17LinearCombinationISI_fSI_fLNS_15FloatRoundStyleE2EEES1M_S1Q_JEEENS4_5SM1004TMEM4LOAD26SM100_TMEM_LOAD_32dp32b64xENS4_13SM90_TMA_LOADENS15_INS16_ILi2ELi4ELi3EEES19_NSW_INS5_IJS1A_S1O_EEENS5_IJS1O_SC_EEEEEEENS4_39AutoVectorizingCopyWithAssumedAlignmentILi128EEENS4_14SM90_TMA_STOREES26_S28_S28_EEEvvEEEEvNT_6ParamsE --------------------------
	.section	.nv.info._ZN7cutlass13device_kernelINS_4gemm6kernel13GemmUniversalIN4cute5tupleIJiiiiEEENS1_10collective13CollectiveMmaINS1_35MainloopSm100TmaUmmaWarpSpecializedILi8ELi2ELi4ENS5_IJNS4_1CILi2EEENSA_ILi1EEESC_EEEEENS5_IJNSA_ILi256EEENSA_ILi128EEESG_EEENS_12float_e4m3_tENS5_IJlSC_lEEESI_SJ_NS4_8TiledMMAINS4_8MMA_AtomIJNS4_10MMA_TraitsINS4_25SM100_MMA_F8F6F4_2x1SM_SSEJSI_SI_fSF_SG_NS4_17integral_constantINS4_4UMMA5MajorELSQ_0EEESR_NSO_INSP_7ScaleInELSS_0EEEST_EEEEEENS4_6LayoutINS5_IJSC_SC_SC_EEENS5_IJNSA_ILi0EEESY_SY_EEEEENS5_IJNS4_10UnderscoreES11_S11_EEEEENS4_18SM100_TMA_2SM_LOADENS4_14ComposedLayoutINS4_7SwizzleILi3ELi4ELi3EEENS4_18smem_ptr_flag_bitsILi8EEENSW_INS5_IJNSA_ILi8EEESG_EEENS5_IJSG_SC_EEEEEEEvNS4_8identityES14_S1E_vS1F_EENS_8epilogue10collective18CollectiveEpilogueINS1H_23Sm100TmaWarpSpecializedILi2ELi2ELi64ELb0ELb0EEEJNS5_IJSG_SG_SG_EEENS5_IJNSW_ISG_SC_EENSW_INSA_ILi64EEESC_EEEEESI_SJ_SI_SJ_NS1H_6fusion15FusionCallbacksIS1L_NS1R_17LinearCombinationISI_fSI_fLNS_15FloatRoundStyleE2EEES1M_S1Q_JEEENS4_5SM1004TMEM4LOAD26SM100_TMEM_LOAD_32dp32b64xENS4_13SM90_TMA_LOADENS15_INS16_ILi2ELi4ELi3EEES19_NSW_INS5_IJS1A_S1O_EEENS5_IJS1O_SC_EEEEEEENS4_39AutoVectorizingCopyWithAssumedAlignmentILi128EEENS4_14SM90_TMA_STOREES26_S28_S28_EEEvvEEEEvNT_6ParamsE,"",@"SHT_CUDA_INFO"
	.sectionflags	@""
	.align	4


	//----- nvinfo : EIATTR_CUDA_API_VERSION
	.align		4
        /*0000*/ 	.byte	0x04, 0x37
        /*0002*/ 	.short	(.L_31 - .L_30)
.L_30:
        /*0004*/ 	.word	0x00000082


	//----- nvinfo : EIATTR_KPARAM_INFO
	.align		4
.L_31:
        /*0008*/ 	.byte	0x04, 0x17
        /*000a*/ 	.short	(.L_33 - .L_32)
.L_32:
        /*000c*/ 	.word	0x00000000
        /*0010*/ 	.short	0x0000
        /*0012*/ 	.short	0x0000
        /*0014*/ 	.byte	0x00, 0xf0, 0x01, 0x20


	//----- nvinfo : EIATTR_AT_ENTRY_FRAGMENTS
	.align		4
.L_33:
        /*0018*/ 	.byte	0x04, 0x4f
        /*001a*/ 	.short	(.L_35 - .L_34)


	//   ....[0]....
.L_34:
        /*001c*/ 	.word	0x00000007


	//----- nvinfo : EIATTR_RESERVED_SMEM_USED
	.align		4
.L_35:
        /*0020*/ 	.byte	0x01, 0x41
	.zero		2


	//----- nvinfo : EIATTR_SPARSE_MMA_MASK
	.align		4
        /*0024*/ 	.byte	0x03, 0x50
        /*0026*/ 	.short	0x0000


	//----- nvinfo : EIATTR_TCGEN05_2CTA_USED
	.align		4
        /*0028*/ 	.byte	0x01, 0x52
	.zero		2


	//----- nvinfo : EIATTR_MAXREG_COUNT
	.align		4
        /*002c*/ 	.byte	0x03, 0x1b
        /*002e*/ 	.short	0x00ff


	//----- nvinfo : EIATTR_NUM_BARRIERS
	.align		4
        /*0030*/ 	.byte	0x02, 0x4c
        /*0032*/ 	.byte	0x07
	.zero		1


	//----- nvinfo : EIATTR_EXTERNS
	.align		4
        /*0034*/ 	.byte	0x04, 0x0f
        /*0036*/ 	.short	(.L_37 - .L_36)


	//   ....[0]....
	.align		4
.L_36:
        /*0038*/ 	.word	index@(__assertfail)


	//----- nvinfo : EIATTR_MERCURY_ISA_VERSION
	.align		4
.L_37:
        /*003c*/ 	.byte	0x03, 0x5f
        /*003e*/ 	.short	0x0101


	//----- nvinfo : EIATTR_INT_WARP_WIDE_INSTR_OFFSETS
	.align		4
        /*0040*/ 	.byte	0x04, 0x31
        /*0042*/ 	.short	(.L_39 - .L_38)


	//   ....[0]....
.L_38:
        /*0044*/ 	.word	0x00000d50


	//   ....[1]....
        /*0048*/ 	.word	0x00000df0


	//   ....[2]....
        /*004c*/ 	.word	0x00002150


	//   ....[3]....
        /*0050*/ 	.word	0x00004270


	//   ....[4]....
        /*0054*/ 	.word	0x00004290


	//   ....[5]....
        /*0058*/ 	.word	0x000042c0


	//   ....[6]....
        /*005c*/ 	.word	0x00004bf0


	//   ....[7]....
        /*0060*/ 	.word	0x00004c60


	//   ....[8]....
        /*0064*/ 	.word	0x00004e40


	//   ....[9]....
        /*0068*/ 	.word	0x00004fa0


	//----- nvinfo : EIATTR_COOP_GROUP_MASK_REGIDS
	.align		4
.L_39:
        /*006c*/ 	.byte	0x04, 0x29
        /*006e*/ 	.short	(.L_41 - .L_40)


	//   ....[0]....
.L_40:
        /*0070*/ 	.word	0xffffffff


	//   ....[1]....
        /*0074*/ 	.word	0xffffffff


	//   ....[2]....
        /*0078*/ 	.word	0xffffffff


	//   ....[3]....
        /*007c*/ 	.word	0xffffffff


	//   ....[4]....
        /*0080*/ 	.word	0xffffffff


	//   ....[5]....
        /*0084*/ 	.word	0xffffffff


	//   ....[6]....
        /*0088*/ 	.word	0xffffffff


	//   ....[7]....
        /*008c*/ 	.word	0xffffffff


	//   ....[8]....
        /*0090*/ 	.word	0xffffffff


	//   ....[9]....
        /*0094*/ 	.word	0xffffffff


	//   ....[10]....
        /*0098*/ 	.word	0xffffffff


	//   ....[11]....
        /*009c*/ 	.word	0xffffffff


	//   ....[12]....
        /*00a0*/ 	.word	0xffffffff


	//   ....[13]....
        /*00a4*/ 	.word	0xffffffff


	//----- nvinfo : EIATTR_COOP_GROUP_INSTR_OFFSETS
	.align		4
.L_41:
        /*00a8*/ 	.byte	0x04, 0x28
        /*00aa*/ 	.short	(.L_43 - .L_42)


	//   ....[0]....
.L_42:
        /*00ac*/ 	.word	0x000000c0


	//   ....[1]....
        /*00b0*/ 	.word	0x00000500


	//   ....[2]....
        /*00b4*/ 	.word	0x00000700


	//   ....[3]....
        /*00b8*/ 	.word	0x00000850


	//   ....[4]....
        /*00bc*/ 	.word	0x00000940


	//   ....[5]....
        /*00c0*/ 	.word	0x00000aa0


	//   ....[6]....
        /*00c4*/ 	.word	0x00000c30


	//   ....[7]....
        /*00c8*/ 	.word	0x00000e70


	//   ....[8]....
        /*00cc*/ 	.word	0x00002030


	//   ....[9]....
        /*00d0*/ 	.word	0x00003050


	//   ....[10]....
        /*00d4*/ 	.word	0x00003520


	//   ....[11]....
        /*00d8*/ 	.word	0x00003550


	//   ....[12]....
        /*00dc*/ 	.word	0x00004170


	//   ....[13]....
        /*00e0*/ 	.word	0x00004380


	//----- nvinfo : EIATTR_VRC_CTA_INIT_COUNT
	.align		4
.L_43:
        /*00e4*/ 	.byte	0x02, 0x4a
        /*00e6*/ 	.byte	0x80
	.zero		1


	//----- nvinfo : EIATTR_SYSCALL_OFFSETS
	.align		4
        /*00e8*/ 	.byte	0x04, 0x46
        /*00ea*/ 	.short	(.L_45 - .L_44)


	//   ....[0]....
.L_44:
        /*00ec*/ 	.word	0x000059d0


	//   ....[1]....
        /*00f0*/ 	.word	0x00005b10


	//   ....[2]....
        /*00f4*/ 	.word	0x00006370


	//   ....[3]....
        /*00f8*/ 	.word	0x00007980


	//----- nvinfo : EIATTR_MBARRIER_INSTR_OFFSETS
	.align		4
.L_45:
        /*00fc*/ 	.byte	0x04, 0x39
        /*00fe*/ 	.short	(.L_47 - .L_46)


	//   ....[0]....
.L_46:
        /*0100*/ 	.word	0x000005f0
        /*0104*/ 	.word	0x000000ff
        /*0108*/ 	.word	0x00000000
        /*010c*/ 	.short	0x0100
        /*010e*/ 	.byte	0x08
	.zero		1


	//   ....[1]....
        /*0110*/ 	.word	0x00000600
        /*0114*/ 	.word	0x000000ff
        /*0118*/ 	.word	0x00000040
        /*011c*/ 	.short	0x0100
        /*011e*/ 	.byte	0x08
	.zero		1


	//   ....[2]....
        /*0120*/ 	.word	0x00000610
        /*0124*/ 	.word	0x000000ff
        /*0128*/ 	.word	0x00000008
        /*012c*/ 	.short	0x0100
        /*012e*/ 	.byte	0x08
	.zero		1


	//   ....[3]....
        /*0130*/ 	.word	0x00000620
        /*0134*/ 	.word	0x000000ff
        /*0138*/ 	.word	0x00000048
        /*013c*/ 	.short	0x0100
        /*013e*/ 	.byte	0x08
	.zero		1


	//   ....[4]....
        /*0140*/ 	.word	0x00000630
        /*0144*/ 	.word	0x000000ff
        /*0148*/ 	.word	0x00000010
        /*014c*/ 	.short	0x0100
        /*014e*/ 	.byte	0x08
	.zero		1


	//   ....[5]....
        /*0150*/ 	.word	0x00000640
        /*0154*/ 	.word	0x000000ff
        /*0158*/ 	.word	0x00000050
        /*015c*/ 	.short	0x0100
        /*015e*/ 	.byte	0x08
	.zero		1


	//   ....[6]....
        /*0160*/ 	.word	0x00000650
        /*0164*/ 	.word	0x000000ff
        /*0168*/ 	.word	0x00000018
        /*016c*/ 	.short	0x0100
        /*016e*/ 	.byte	0x08
	.zero		1


	//   ....[7]....
        /*0170*/ 	.word	0x00000660
        /*0174*/ 	.word	0x000000ff
        /*0178*/ 	.word	0x00000058
        /*017c*/ 	.short	0x0100
        /*017e*/ 	.byte	0x08
	.zero		1


	//   ....[8]....
        /*0180*/ 	.word	0x00000670
        /*0184*/ 	.word	0x000000ff
        /*0188*/ 	.word	0x00000020
        /*018c*/ 	.short	0x0100
        /*018e*/ 	.byte	0x08
	.zero		1


	//   ....[9]....
        /*0190*/ 	.word	0x00000680
        /*0194*/ 	.word	0x000000ff
        /*0198*/ 	.word	0x00000060
        /*019c*/ 	.short	0x0100
        /*019e*/ 	.byte	0x08
	.zero		1


	//   ....[10]....
        /*01a0*/ 	.word	0x00000690
        /*01a4*/ 	.word	0x000000ff
        /*01a8*/ 	.word	0x00000028
        /*01ac*/ 	.short	0x0100
        /*01ae*/ 	.byte	0x08
	.zero		1


	//   ....[11]....
        /*01b0*/ 	.word	0x000006a0
        /*01b4*/ 	.word	0x000000ff
        /*01b8*/ 	.word	0x00000068
        /*01bc*/ 	.short	0x0100
        /*01be*/ 	.byte	0x08
	.zero		1


	//   ....[12]....
        /*01c0*/ 	.word	0x000006b0
        /*01c4*/ 	.word	0x000000ff
        /*01c8*/ 	.word	0x00000030
        /*01cc*/ 	.short	0x0100
        /*01ce*/ 	.byte	0x08
	.zero		1


	//   ....[13]....
        /*01d0*/ 	.word	0x000006c0
        /*01d4*/ 	.word	0x000000ff
        /*01d8*/ 	.word	0x00000070
        /*01dc*/ 	.short	0x0100
        /*01de*/ 	.byte	0x08
	.zero		1


	//   ....[14]....
        /*01e0*/ 	.word	0x000006d0
        /*01e4*/ 	.word	0x000000ff
        /*01e8*/ 	.word	0x00000038
        /*01ec*/ 	.short	0x0100
        /*01ee*/ 	.byte	0x08
	.zero		1


	//   ....[15]....
        /*01f0*/ 	.word	0x000006e0
        /*01f4*/ 	.word	0x000000ff
        /*01f8*/ 	.word	0x00000078
        /*01fc*/ 	.short	0x0100
        /*01fe*/ 	.byte	0x08
	.zero		1


	//   ....[16]....
        /*0200*/ 	.word	0x00000800
        /*0204*/ 	.word	0x000000ff
        /*0208*/ 	.word	0x00000080
        /*020c*/ 	.short	0x0100
        /*020e*/ 	.byte	0x09
	.zero		1


	//   ....[17]....
        /*0210*/ 	.word	0x00000810
        /*0214*/ 	.word	0x000000ff
        /*0218*/ 	.word	0x00000090
        /*021c*/ 	.short	0x0100
        /*021e*/ 	.byte	0x09
	.zero		1


	//   ....[18]....
        /*0220*/ 	.word	0x00000820
        /*0224*/ 	.word	0x000000ff
        /*0228*/ 	.word	0x00000088
        /*022c*/ 	.short	0x0100
        /*022e*/ 	.byte	0x09
	.zero		1


	//   ....[19]....
        /*0230*/ 	.word	0x00000830
        /*0234*/ 	.word	0x000000ff
        /*0238*/ 	.word	0x00000098
        /*023c*/ 	.short	0x0100
        /*023e*/ 	.byte	0x09
	.zero		1


	//   ....[20]....
        /*0240*/ 	.word	0x00000910
        /*0244*/ 	.word	0x000000ff
        /*0248*/ 	.word	0x000000a0
        /*024c*/ 	.short	0x0100
        /*024e*/ 	.byte	0x08
	.zero		1


	//   ....[21]....
        /*0250*/ 	.word	0x00000920
        /*0254*/ 	.word	0x000000ff
        /*0258*/ 	.word	0x000000a8
        /*025c*/ 	.short	0x0100
        /*025e*/ 	.byte	0x08
	.zero		1


	//   ....[22]....
        /*0260*/ 	.word	0x00000a50
        /*0264*/ 	.word	0x000000ff
        /*0268*/ 	.word	0x000000b0
        /*026c*/ 	.short	0x0100
        /*026e*/ 	.byte	0x08
	.zero		1


	//   ....[23]....
        /*0270*/ 	.word	0x00000a60
        /*0274*/ 	.word	0x000000ff
        /*0278*/ 	.word	0x000000c0
        /*027c*/ 	.short	0x0100
        /*027e*/ 	.byte	0x08
	.zero		1


	//   ....[24]....
        /*0280*/ 	.word	0x00000a70
        /*0284*/ 	.word	0x000000ff
        /*0288*/ 	.word	0x000000b8
        /*028c*/ 	.short	0x0100
        /*028e*/ 	.byte	0x08
	.zero		1


	//   ....[25]....
        /*0290*/ 	.word	0x00000a80
        /*0294*/ 	.word	0x000000ff
        /*0298*/ 	.word	0x000000c8
        /*029c*/ 	.short	0x0100
        /*029e*/ 	.byte	0x08
	.zero		1


	//   ....[26]....
        /*02a0*/ 	.word	0x00000ba0
        /*02a4*/ 	.word	0x000000ff
        /*02a8*/ 	.word	0x000000d0
        /*02ac*/ 	.short	0x0100
        /*02ae*/ 	.byte	0x09
	.zero		1


	//   ....[27]....
        /*02b0*/ 	.word	0x00000bb0
        /*02b4*/ 	.word	0x000000ff
        /*02b8*/ 	.word	0x000000f0
        /*02bc*/ 	.short	0x0100
        /*02be*/ 	.byte	0x09
	.zero		1


	//   ....[28]....
        /*02c0*/ 	.word	0x00000bc0
        /*02c4*/ 	.word	0x000000ff
        /*02c8*/ 	.word	0x000000d8
        /*02cc*/ 	.short	0x0100
        /*02ce*/ 	.byte	0x09
	.zero		1


	//   ....[29]....
        /*02d0*/ 	.word	0x00000bd0
        /*02d4*/ 	.word	0x000000ff
        /*02d8*/ 	.word	0x000000f8
        /*02dc*/ 	.short	0x0100
        /*02de*/ 	.byte	0x09
	.zero		1


	//   ....[30]....
        /*02e0*/ 	.word	0x00000be0
        /*02e4*/ 	.word	0x000000ff
        /*02e8*/ 	.word	0x000000e0
        /*02ec*/ 	.short	0x0100
        /*02ee*/ 	.byte	0x09
	.zero		1


	//   ....[31]....
        /*02f0*/ 	.word	0x00000bf0
        /*02f4*/ 	.word	0x000000ff
        /*02f8*/ 	.word	0x00000100
        /*02fc*/ 	.short	0x0100
        /*02fe*/ 	.byte	0x09
	.zero		1


	//   ....[32]....
        /*0300*/ 	.word	0x00000c00
        /*0304*/ 	.word	0x000000ff
        /*0308*/ 	.word	0x000000e8
        /*030c*/ 	.short	0x0100
        /*030e*/ 	.byte	0x09
	.zero		1


	//   ....[33]....
        /*0310*/ 	.word	0x00000c10
        /*0314*/ 	.word	0x000000ff
        /*0318*/ 	.word	0x00000108
        /*031c*/ 	.short	0x0100
        /*031e*/ 	.byte	0x09
	.zero		1


	//   ....[34]....
        /*0320*/ 	.word	0x00000d00
        /*0324*/ 	.word	0x000000ff
        /*0328*/ 	.word	0x00000110
        /*032c*/ 	.short	0x0100
        /*032e*/ 	.byte	0x08
	.zero		1


	//   ....[35]....
        /*0330*/ 	.word	0x00000d10
        /*0334*/ 	.word	0x000000ff
        /*0338*/ 	.word	0x00000120
        /*033c*/ 	.short	0x0100
        /*033e*/ 	.byte	0x08
	.zero		1


	//   ....[36]....
        /*0340*/ 	.word	0x00000d20
        /*0344*/ 	.word	0x000000ff
        /*0348*/ 	.word	0x00000118
        /*034c*/ 	.short	0x0100
        /*034e*/ 	.byte	0x08
	.zero		1


	//   ....[37]....
        /*0350*/ 	.word	0x00000d30
        /*0354*/ 	.word	0x000000ff
        /*0358*/ 	.word	0x00000128
        /*035c*/ 	.short	0x0100
        /*035e*/ 	.byte	0x08
	.zero		1


	//   ....[38]....
        /*0360*/ 	.word	0x00000e20
        /*0364*/ 	.word	0x000000ff
        /*0368*/ 	.word	0x00000130
        /*036c*/ 	.short	0x0100
        /*036e*/ 	.byte	0x06
	.zero		1


	//   ....[39]....
        /*0370*/ 	.word	0x00001830
        /*0374*/ 	.word	0x00000003
        /*0378*/ 	.word	0x00000120
        /*037c*/ 	.short	0x010a
        /*037e*/ 	.byte	0xff
	.zero		1


	//   ....[40]....
        /*0380*/ 	.word	0x00001860
        /*0384*/ 	.word	0x00000003
        /*0388*/ 	.word	0x00000110
        /*038c*/ 	.short	0x0101
        /*038e*/ 	.byte	0xff
	.zero		1


	//   ....[41]....
        /*0390*/ 	.word	0x00001960
        /*0394*/ 	.word	0x000000ff
        /*0398*/ 	.word	0x00000040
        /*039c*/ 	.short	0x010a
        /*039e*/ 	.byte	0x08
	.zero		1


	//   ....[42]....
        /*03a0*/ 	.word	0x00001a30
        /*03a4*/ 	.word	0x000000ff
        /*03a8*/ 	.word	0x00000040
        /*03ac*/ 	.short	0x010a
        /*03ae*/ 	.byte	0x21
	.zero		1


	//   ....[43]....
        /*03b0*/ 	.word	0x00001be0
        /*03b4*/ 	.word	0x000000ff
        /*03b8*/ 	.word	0x00000040
        /*03bc*/ 	.short	0x010a
        /*03be*/ 	.byte	0x08
	.zero		1


	//   ....[44]....
        /*03c0*/ 	.word	0x00001ce0
        /*03c4*/ 	.word	0x000000ff
        /*03c8*/ 	.word	0x000000a8
        /*03cc*/ 	.short	0x0101
        /*03ce*/ 	.byte	0x04
	.zero		1


	//   ....[45]....
        /*03d0*/ 	.word	0x00001d00
        /*03d4*/ 	.word	0x000000ff
        /*03d8*/ 	.word	0x00000040
        /*03dc*/ 	.short	0x010a
        /*03de*/ 	.byte	0x08
	.zero		1


	//   ....[46]....
        /*03e0*/ 	.word	0x00001d80
        /*03e4*/ 	.word	0x000000ff
        /*03e8*/ 	.word	0x00000040
        /*03ec*/ 	.short	0x010a
        /*03ee*/ 	.byte	0x11
	.zero		1


	//   ....[47]....
        /*03f0*/ 	.word	0x00001f10
        /*03f4*/ 	.word	0x000000ff
        /*03f8*/ 	.word	0x00000040
        /*03fc*/ 	.short	0x010a
        /*03fe*/ 	.byte	0x08
	.zero		1


	//   ....[48]....
        /*0400*/ 	.word	0x00002060
        /*0404*/ 	.word	0x00000002
        /*0408*/ 	.word	0x000000b0
        /*040c*/ 	.short	0x010a
        /*040e*/ 	.byte	0xff
	.zero		1


	//   ....[49]....
        /*0410*/ 	.word	0x00002120
        /*0414*/ 	.word	0x00000002
        /*0418*/ 	.word	0x00000000
        /*041c*/ 	.short	0x0101
        /*041e*/ 	.byte	0xff
	.zero		1


	//   ....[50]....
        /*0420*/ 	.word	0x00002680
        /*0424*/ 	.word	0x000000ff
        /*0428*/ 	.word	0x00000000
        /*042c*/ 	.short	0x010a
        /*042e*/ 	.byte	0x05
	.zero		1


	//   ....[51]....
        /*0430*/ 	.word	0x00002710
        /*0434*/ 	.word	0x000000ff
        /*0438*/ 	.word	0x00000000
        /*043c*/ 	.short	0x010a
        /*043e*/ 	.byte	0x05
	.zero		1


	//   ....[52]....
        /*0440*/ 	.word	0x000027a0
        /*0444*/ 	.word	0x000000ff
        /*0448*/ 	.word	0x00000000
        /*044c*/ 	.short	0x010a
        /*044e*/ 	.byte	0x05
	.zero		1


	//   ....[53]....
        /*0450*/ 	.word	0x00002830
        /*0454*/ 	.word	0x000000ff
        /*0458*/ 	.word	0x00000000
        /*045c*/ 	.short	0x010a
        /*045e*/ 	.byte	0x05
	.zero		1


	//   ....[54]....
        /*0460*/ 	.word	0x000028c0
        /*0464*/ 	.word	0x000000ff
        /*0468*/ 	.word	0x00000000
        /*046c*/ 	.short	0x010a
        /*046e*/ 	.byte	0x05
	.zero		1


	//   ....[55]....
        /*0470*/ 	.word	0x00002950
        /*0474*/ 	.word	0x000000ff
        /*0478*/ 	.word	0x00000000
        /*047c*/ 	.short	0x010a
        /*047e*/ 	.byte	0x05
	.zero		1


	//   ....[56]....
        /*0480*/ 	.word	0x000029e0
        /*0484*/ 	.word	0x000000ff
        /*0488*/ 	.word	0x00000000
        /*048c*/ 	.short	0x010a
        /*048e*/ 	.byte	0x05
	.zero		1


	//   ....[57]....
        /*0490*/ 	.word	0x00002a80
        /*0494*/ 	.word	0x00000000
        /*0498*/ 	.word	0x00000000
        /*049c*/ 	.short	0x010a
        /*049e*/ 	.byte	0xff
	.zero		1


	//   ....[58]....
        /*04a0*/ 	.word	0x00002bb0
        /*04a4*/ 	.word	0x00000000
        /*04a8*/ 	.word	0x00000110
        /*04ac*/ 	.short	0x010a
        /*04ae*/ 	.byte	0xff
	.zero		1


	//   ....[59]....
        /*04b0*/ 	.word	0x00002c20
        /*04b4*/ 	.word	0x00000004
        /*04b8*/ 	.word	0x00000000
        /*04bc*/ 	.short	0x0101
        /*04be*/ 	.byte	0xff
	.zero		1


	//   ....[60]....
        /*04c0*/ 	.word	0x00002c40
        /*04c4*/ 	.word	0x000000ff
        /*04c8*/ 	.word	0x000000c0
        /*04cc*/ 	.short	0x010a
        /*04ce*/ 	.byte	0x05
	.zero		1


	//   ....[61]....
        /*04d0*/ 	.word	0x00002d60
        /*04d4*/ 	.word	0x00000000
        /*04d8*/ 	.word	0x000000b0
        /*04dc*/ 	.short	0x010a
        /*04de*/ 	.byte	0xff
	.zero		1


	//   ....[62]....
        /*04e0*/ 	.word	0x00002e60
        /*04e4*/ 	.word	0x00000000
        /*04e8*/ 	.word	0x00000000
        /*04ec*/ 	.short	0x0101
        /*04ee*/ 	.byte	0xff
	.zero		1


	//   ....[63]....
        /*04f0*/ 	.word	0x00002ef0
        /*04f4*/ 	.word	0x000000ff
        /*04f8*/ 	.word	0x000000c0
        /*04fc*/ 	.short	0x0106
        /*04fe*/ 	.byte	0x05
	.zero		1


	//   ....[64]....
        /*0500*/ 	.word	0x00002f10
        /*0504*/ 	.word	0x000000ff
        /*0508*/ 	.word	0x000000c0
        /*050c*/ 	.short	0x010a
        /*050e*/ 	.byte	0x05
	.zero		1


	//   ....[65]....
        /*0510*/ 	.word	0x00002fa0
        /*0514*/ 	.word	0x000000ff
        /*0518*/ 	.word	0x000000c0
        /*051c*/ 	.short	0x0106
        /*051e*/ 	.byte	0x04
	.zero		1


	//   ....[66]....
        /*0520*/ 	.word	0x00002fe0
        /*0524*/ 	.word	0x00000000
        /*0528*/ 	.word	0x000000c0
        /*052c*/ 	.short	0x010a
        /*052e*/ 	.byte	0xff
	.zero		1


	//   ....[67]....
        /*0530*/ 	.word	0x00003220
        /*0534*/ 	.word	0x000000ff
        /*0538*/ 	.word	0x00000008
        /*053c*/ 	.short	0x010a
        /*053e*/ 	.byte	0x06
	.zero		1


	//   ....[68]....
        /*0540*/ 	.word	0x00003240
        /*0544*/ 	.word	0x000000ff
        /*0548*/ 	.word	0x00000008
        /*054c*/ 	.short	0x010a
        /*054e*/ 	.byte	0x06
	.zero		1


	//   ....[69]....
        /*0550*/ 	.word	0x000033d0
        /*0554*/ 	.word	0x000000ff
        /*0558*/ 	.word	0x00000008
        /*055c*/ 	.short	0x010a
        /*055e*/ 	.byte	0x06
	.zero		1


	//   ....[70]....
        /*0560*/ 	.word	0x000033f0
        /*0564*/ 	.word	0x000000ff
        /*0568*/ 	.word	0x00000008
        /*056c*/ 	.short	0x010a
        /*056e*/ 	.byte	0x06
	.zero		1


	//   ....[71]....
        /*0570*/ 	.word	0x000034b0
        /*0574*/ 	.word	0x000000ff
        /*0578*/ 	.word	0x00000000
        /*057c*/ 	.short	0x0101
        /*057e*/ 	.byte	0x07
	.zero		1


	//   ....[72]....
        /*0580*/ 	.word	0x000037f0
        /*0584*/ 	.word	0x00000000
        /*0588*/ 	.word	0x000000b0
        /*058c*/ 	.short	0x010a
        /*058e*/ 	.byte	0xff
	.zero		1


	//   ....[73]....
        /*0590*/ 	.word	0x000038b0
        /*0594*/ 	.word	0x00000000
        /*0598*/ 	.word	0x00000000
        /*059c*/ 	.short	0x0101
        /*059e*/ 	.byte	0xff
	.zero		1


	//   ....[74]....
        /*05a0*/ 	.word	0x00003970
        /*05a4*/ 	.word	0x000000ff
        /*05a8*/ 	.word	0x00000000
        /*05ac*/ 	.short	0x010a
        /*05ae*/ 	.byte	0x08
	.zero		1


	//   ....[75]....
        /*05b0*/ 	.word	0x00003980
        /*05b4*/ 	.word	0x000000ff
        /*05b8*/ 	.word	0x000000f0
        /*05bc*/ 	.short	0x010a
        /*05be*/ 	.byte	0x09
	.zero		1


	//   ....[76]....
        /*05c0*/ 	.word	0x00003a30
        /*05c4*/ 	.word	0x000000ff
        /*05c8*/ 	.word	0x00000000
        /*05cc*/ 	.short	0x010a
        /*05ce*/ 	.byte	0x08
	.zero		1


	//   ....[77]....
        /*05d0*/ 	.word	0x00003b60
        /*05d4*/ 	.word	0x000000ff
        /*05d8*/ 	.word	0x00000000
        /*05dc*/ 	.short	0x010a
        /*05de*/ 	.byte	0x1e
	.zero		1


	//   ....[78]....
        /*05e0*/ 	.word	0x00003e60
        /*05e4*/ 	.word	0x000000ff
        /*05e8*/ 	.word	0x00000000
        /*05ec*/ 	.short	0x010a
        /*05ee*/ 	.byte	0x08
	.zero		1


	//   ....[79]....
        /*05f0*/ 	.word	0x00003ef0
        /*05f4*/ 	.word	0x000000ff
        /*05f8*/ 	.word	0x00000000
        /*05fc*/ 	.short	0x010a
        /*05fe*/ 	.byte	0x08
	.zero		1


	//   ....[80]....
        /*0600*/ 	.word	0x00003f80
        /*0604*/ 	.word	0x000000ff
        /*0608*/ 	.word	0x00000000
        /*060c*/ 	.short	0x010a
        /*060e*/ 	.byte	0x08
	.zero		1


	//   ....[81]....
        /*0610*/ 	.word	0x00004020
        /*0614*/ 	.word	0x00000000
        /*0618*/ 	.word	0x00000000
        /*061c*/ 	.short	0x010a
        /*061e*/ 	.byte	0xff
	.zero		1


	//   ....[82]....
        /*0620*/ 	.word	0x00004060
        /*0624*/ 	.word	0x00000000
        /*0628*/ 	.word	0x00000000
        /*062c*/ 	.short	0x010a
        /*062e*/ 	.byte	0xff
	.zero		1


	//   ....[83]....
        /*0630*/ 	.word	0x000040d0
        /*0634*/ 	.word	0x000000ff
        /*0638*/ 	.word	0x00000000
        /*063c*/ 	.short	0x0101
        /*063e*/ 	.byte	0x05
	.zero		1


	//   ....[84]....
        /*0640*/ 	.word	0x00004110
        /*0644*/ 	.word	0x000000ff
        /*0648*/ 	.word	0x00000130
        /*064c*/ 	.short	0x010a
        /*064e*/ 	.byte	0x07
	.zero		1


	//   ....[85]....
        /*0650*/ 	.word	0x00004160
        /*0654*/ 	.word	0x000000ff
        /*0658*/ 	.word	0x00000000
        /*065c*/ 	.short	0x0101
        /*065e*/ 	.byte	0x05
	.zero		1


	//   ....[86]....
        /*0660*/ 	.word	0x00004590
        /*0664*/ 	.word	0x00000000
        /*0668*/ 	.word	0x000000b0
        /*066c*/ 	.short	0x010a
        /*066e*/ 	.byte	0xff
	.zero		1


	//   ....[87]....
        /*0670*/ 	.word	0x00004650
        /*0674*/ 	.word	0x00000000
        /*0678*/ 	.word	0x00000000
        /*067c*/ 	.short	0x0101
        /*067e*/ 	.byte	0xff
	.zero		1


	//   ....[88]....
        /*0680*/ 	.word	0x00004970
        /*0684*/ 	.word	0x000000ff
        /*0688*/ 	.word	0x000000a8
        /*068c*/ 	.short	0x010a
        /*068e*/ 	.byte	0x06
	.zero		1


	//   ....[89]....
        /*0690*/ 	.word	0x00004b60
        /*0694*/ 	.word	0x000000ff
        /*0698*/ 	.word	0x00000090
        /*069c*/ 	.short	0x010a
        /*069e*/ 	.byte	0x06
	.zero		1


	//   ....[90]....
        /*06a0*/ 	.word	0x00004d30
        /*06a4*/ 	.word	0x000000ff
        /*06a8*/ 	.word	0x00000080
        /*06ac*/ 	.short	0x010b
        /*06ae*/ 	.byte	0x06
	.zero		1


	//   ....[91]....
        /*06b0*/ 	.word	0x00004da0
        /*06b4*/ 	.word	0x000000ff
        /*06b8*/ 	.word	0x00000000
        /*06bc*/ 	.short	0x0101
        /*06be*/ 	.byte	0x08
	.zero		1


	//   ....[92]....
        /*06c0*/ 	.word	0x00004dd0
        /*06c4*/ 	.word	0x000000ff
        /*06c8*/ 	.word	0x00000098
        /*06cc*/ 	.short	0x010a
        /*06ce*/ 	.byte	0x06
	.zero		1


	//   ....[93]....
        /*06d0*/ 	.word	0x00004fe0
        /*06d4*/ 	.word	0x000000ff
        /*06d8*/ 	.word	0x00000088
        /*06dc*/ 	.short	0x010b
        /*06de*/ 	.byte	0x06
	.zero		1


	//   ....[94]....
        /*06e0*/ 	.word	0x00005000
        /*06e4*/ 	.word	0x000000ff
        /*06e8*/ 	.word	0x00000000
        /*06ec*/ 	.short	0x0101
        /*06ee*/ 	.byte	0x0d
	.zero		1


	//   ....[95]....
        /*06f0*/ 	.word	0x00005030
        /*06f4*/ 	.word	0x000000ff
        /*06f8*/ 	.word	0x00000090
        /*06fc*/ 	.short	0x010a
        /*06fe*/ 	.byte	0x06
	.zero		1


	//   ....[96]....
        /*0700*/ 	.word	0x00005070
        /*0704*/ 	.word	0x00000000
        /*0708*/ 	.word	0x00000098
        /*070c*/ 	.short	0x010a
        /*070e*/ 	.byte	0xff
	.zero		1


	//   ....[97]....
        /*0710*/ 	.word	0x000053a0
        /*0714*/ 	.word	0x00000000
        /*0718*/ 	.word	0x000000b0
        /*071c*/ 	.short	0x010a
        /*071e*/ 	.byte	0xff
	.zero		1


	//   ....[98]....
        /*0720*/ 	.word	0x000054b0
        /*0724*/ 	.word	0x00000000
        /*0728*/ 	.word	0x00000000
        /*072c*/ 	.short	0x0101
        /*072e*/ 	.byte	0xff
	.zero		1


	//   ....[99]....
        /*0730*/ 	.word	0x00005f10
        /*0734*/ 	.word	0x00000003
        /*0738*/ 	.word	0x00000080
        /*073c*/ 	.short	0x010a
        /*073e*/ 	.byte	0xff
	.zero		1


	//   ....[100]....
        /*0740*/ 	.word	0x00005f50
        /*0744*/ 	.word	0x000000c3
        /*0748*/ 	.word	0x000000d0
        /*074c*/ 	.short	0x010a
        /*074e*/ 	.byte	0xff
	.zero		1


	//   ....[101]....
        /*0750*/ 	.word	0x00006080
        /*0754*/ 	.word	0x00000003
        /*0758*/ 	.word	0x00000080
        /*075c*/ 	.short	0x010a
        /*075e*/ 	.byte	0xff
	.zero		1


	//   ....[102]....
        /*0760*/ 	.word	0x000061e0
        /*0764*/ 	.word	0x00000000
        /*0768*/ 	.word	0x00000000
        /*076c*/ 	.short	0x0101
        /*076e*/ 	.byte	0xff
	.zero		1


	//   ....[103]....
        /*0770*/ 	.word	0x00006240
        /*0774*/ 	.word	0x000000c3
        /*0778*/ 	.word	0x000000d0
        /*077c*/ 	.short	0x010a
        /*077e*/ 	.byte	0xff
	.zero		1


	//   ....[104]....
        /*0780*/ 	.word	0x000075f0
        /*0784*/ 	.word	0x000000d8
        /*0788*/ 	.word	0x00000080
        /*078c*/ 	.short	0x010a
        /*078e*/ 	.byte	0xff
	.zero		1


	//   ....[105]....
        /*0790*/ 	.word	0x000076c0
        /*0794*/ 	.word	0x000000d8
        /*0798*/ 	.word	0x00000080
        /*079c*/ 	.short	0x010a
        /*079e*/ 	.byte	0xff
	.zero		1


	//   ....[106]....
        /*07a0*/ 	.word	0x00007820
        /*07a4*/ 	.word	0x00000002
        /*07a8*/ 	.word	0x00000000
        /*07ac*/ 	.short	0x0101
        /*07ae*/ 	.byte	0xff
	.zero		1


	//   ....[107]....
        /*07b0*/ 	.word	0x00007c30
        /*07b4*/ 	.word	0x000000c3
        /*07b8*/ 	.word	0x00000000
        /*07bc*/ 	.short	0x0101
        /*07be*/ 	.byte	0xff
	.zero		1


	//   ....[108]....
        /*07c0*/ 	.word	0x00008c80
        /*07c4*/ 	.word	0x00000003
        /*07c8*/ 	.word	0x00000120
        /*07cc*/ 	.short	0x010a
        /*07ce*/ 	.byte	0xff
	.zero		1


	//   ....[109]....
        /*07d0*/ 	.word	0x00008ce0
        /*07d4*/ 	.word	0x00000002
        /*07d8*/ 	.word	0x00000040
        /*07dc*/ 	.short	0x010a
        /*07de*/ 	.byte	0xff
	.zero		1


	//   ....[110]....
        /*07e0*/ 	.word	0x00008d40
        /*07e4*/ 	.word	0x00000002
        /*07e8*/ 	.word	0x00000040
        /*07ec*/ 	.short	0x010a
        /*07ee*/ 	.byte	0xff
	.zero		1


	//   ....[111]....
        /*07f0*/ 	.word	0x00008d90
        /*07f4*/ 	.word	0x00000002
        /*07f8*/ 	.word	0x000000b0
        /*07fc*/ 	.short	0x010a
        /*07fe*/ 	.byte	0xff
	.zero		1


	//   ....[112]....
        /*0800*/ 	.word	0x00008df0
        /*0804*/ 	.word	0x00000000
        /*0808*/ 	.word	0x00000000
        /*080c*/ 	.short	0x010a
        /*080e*/ 	.byte	0xff
	.zero		1


	//   ....[113]....
        /*0810*/ 	.word	0x00008e50
        /*0814*/ 	.word	0x00000000
        /*0818*/ 	.word	0x00000000
        /*081c*/ 	.short	0x010a
        /*081e*/ 	.byte	0xff
	.zero		1


	//   ....[114]....
        /*0820*/ 	.word	0x00008eb0
        /*0824*/ 	.word	0x00000000
        /*0828*/ 	.word	0x00000000
        /*082c*/ 	.short	0x010a
        /*082e*/ 	.byte	0xff
	.zero		1


	//   ....[115]....
        /*0830*/ 	.word	0x00008f10
        /*0834*/ 	.word	0x00000000
        /*0838*/ 	.word	0x00000000
        /*083c*/ 	.short	0x010a
        /*083e*/ 	.byte	0xff
	.zero		1


	//   ....[116]....
        /*0840*/ 	.word	0x00008f70
        /*0844*/ 	.word	0x00000000
        /*0848*/ 	.word	0x00000000
        /*084c*/ 	.short	0x010a
        /*084e*/ 	.byte	0xff
	.zero		1


	//   ....[117]....
        /*0850*/ 	.word	0x00008fd0
        /*0854*/ 	.word	0x00000000
        /*0858*/ 	.word	0x00000000
        /*085c*/ 	.short	0x010a
        /*085e*/ 	.byte	0xff
	.zero		1


	//   ....[118]....
        /*0860*/ 	.word	0x00009030
        /*0864*/ 	.word	0x00000000
        /*0868*/ 	.word	0x00000000
        /*086c*/ 	.short	0x010a
        /*086e*/ 	.byte	0xff
	.zero		1


	//   ....[119]....
        /*0870*/ 	.word	0x00009080
        /*0874*/ 	.word	0x00000000
        /*0878*/ 	.word	0x00000110
        /*087c*/ 	.short	0x010a
        /*087e*/ 	.byte	0xff
	.zero		1


	//   ....[120]....
        /*0880*/ 	.word	0x000090e0
        /*0884*/ 	.word	0x00000000
        /*0888*/ 	.word	0x000000c0
        /*088c*/ 	.short	0x010a
        /*088e*/ 	.byte	0xff
	.zero		1


	//   ....[121]....
        /*0890*/ 	.word	0x00009130
        /*0894*/ 	.word	0x00000000
        /*0898*/ 	.word	0x000000b0
        /*089c*/ 	.short	0x010a
        /*089e*/ 	.byte	0xff
	.zero		1


	//   ....[122]....
        /*08a0*/ 	.word	0x00009190
        /*08a4*/ 	.word	0x00000000
        /*08a8*/ 	.word	0x000000c0
        /*08ac*/ 	.short	0x010a
        /*08ae*/ 	.byte	0xff
	.zero		1


	//   ....[123]....
        /*08b0*/ 	.word	0x000091f0
        /*08b4*/ 	.word	0x00000004
        /*08b8*/ 	.word	0x00000008
        /*08bc*/ 	.short	0x010a
        /*08be*/ 	.byte	0xff
	.zero		1


	//   ....[124]....
        /*08c0*/ 	.word	0x000092d0
        /*08c4*/ 	.word	0x00000002
        /*08c8*/ 	.word	0x00000008
        /*08cc*/ 	.short	0x010a
        /*08ce*/ 	.byte	0xff
	.zero		1


	//   ....[125]....
        /*08d0*/ 	.word	0x00009320
        /*08d4*/ 	.word	0x00000000
        /*08d8*/ 	.word	0x000000b0
        /*08dc*/ 	.short	0x010a
        /*08de*/ 	.byte	0xff
	.zero		1


	//   ....[126]....
        /*08e0*/ 	.word	0x00009380
        /*08e4*/ 	.word	0x00000000
        /*08e8*/ 	.word	0x000000f0
        /*08ec*/ 	.short	0x010a
        /*08ee*/ 	.byte	0xff
	.zero		1


	//   ....[127]....
        /*08f0*/ 	.word	0x000093e0
        /*08f4*/ 	.word	0x00000000
        /*08f8*/ 	.word	0x00000000
        /*08fc*/ 	.short	0x010a
        /*08fe*/ 	.byte	0xff
	.zero		1


	//   ....[128]....
        /*0900*/ 	.word	0x00009440
        /*0904*/ 	.word	0x00000000
        /*0908*/ 	.word	0x00000000
        /*090c*/ 	.short	0x010a
        /*090e*/ 	.byte	0xff
	.zero		1


	//   ....[129]....
        /*0910*/ 	.word	0x000094a0
        /*0914*/ 	.word	0x00000000
        /*0918*/ 	.word	0x00000000
        /*091c*/ 	.short	0x010a
        /*091e*/ 	.byte	0xff
	.zero		1


	//   ....[130]....
        /*0920*/ 	.word	0x00009500
        /*0924*/ 	.word	0x00000000
        /*0928*/ 	.word	0x00000000
        /*092c*/ 	.short	0x010a
        /*092e*/ 	.byte	0xff
	.zero		1


	//   ....[131]....
        /*0930*/ 	.word	0x00009560
        /*0934*/ 	.word	0x00000000
        /*0938*/ 	.word	0x00000130
        /*093c*/ 	.short	0x010a
        /*093e*/ 	.byte	0xff
	.zero		1


	//   ....[132]....
        /*0940*/ 	.word	0x000095b0
        /*0944*/ 	.word	0x00000000
        /*0948*/ 	.word	0x000000b0
        /*094c*/ 	.short	0x010a
        /*094e*/ 	.byte	0xff
	.zero		1


	//   ....[133]....
        /*0950*/ 	.word	0x00009610
        /*0954*/ 	.word	0x00000000
        /*0958*/ 	.word	0x000000a8
        /*095c*/ 	.short	0x010a
        /*095e*/ 	.byte	0xff
	.zero		1


	//   ....[134]....
        /*0960*/ 	.word	0x00009670
        /*0964*/ 	.word	0x00000003
        /*0968*/ 	.word	0x00000090
        /*096c*/ 	.short	0x010a
        /*096e*/ 	.byte	0xff
	.zero		1


	//   ....[135]....
        /*0970*/ 	.word	0x000096d0
        /*0974*/ 	.word	0x00000003
        /*0978*/ 	.word	0x00000098
        /*097c*/ 	.short	0x010a
        /*097e*/ 	.byte	0xff
	.zero		1


	//   ....[136]....
        /*0980*/ 	.word	0x00009730
        /*0984*/ 	.word	0x00000000
        /*0988*/ 	.word	0x00000090
        /*098c*/ 	.short	0x010a
        /*098e*/ 	.byte	0xff
	.zero		1


	//   ....[137]....
        /*0990*/ 	.word	0x00009780
        /*0994*/ 	.word	0x00000000
        /*0998*/ 	.word	0x000000b0
        /*099c*/ 	.short	0x010a
        /*099e*/ 	.byte	0xff
	.zero		1


	//   ....[138]....
        /*09a0*/ 	.word	0x000097d0
        /*09a4*/ 	.word	0x00000003
        /*09a8*/ 	.word	0x00000080
        /*09ac*/ 	.short	0x010a
        /*09ae*/ 	.byte	0xff
	.zero		1


	//   ....[139]....
        /*09b0*/ 	.word	0x00009820
        /*09b4*/ 	.word	0x000000c3
        /*09b8*/ 	.word	0x000000d0
        /*09bc*/ 	.short	0x010a
        /*09be*/ 	.byte	0xff
	.zero		1


	//   ....[140]....
        /*09c0*/ 	.word	0x00009870
        /*09c4*/ 	.word	0x000000d8
        /*09c8*/ 	.word	0x00000080
        /*09cc*/ 	.short	0x010a
        /*09ce*/ 	.byte	0xff
	.zero		1


	//----- nvinfo : EIATTR_NUM_MBARRIERS
	.align		4
.L_47:
        /*09d0*/ 	.byte	0x03, 0x38
        /*09d2*/ 	.short	0x0027


	//----- nvinfo : EIATTR_EXIT_INSTR_OFFSETS
	.align		4
        /*09d4*/ 	.byte	0x04, 0x1c
        /*09d6*/ 	.short	(.L_49 - .L_48)


	//   ....[0]....
.L_48:
        /*09d8*/ 	.word	0x00002ab0


	//   ....[1]....
        /*09dc*/ 	.word	0x00002fb0


	//   ....[2]....
        /*09e0*/ 	.word	0x00003010


	//   ....[3]....
        /*09e4*/ 	.word	0x00004390


	//   ....[4]....
        /*09e8*/ 	.word	0x000050a0


	//   ....[5]....
        /*09ec*/ 	.word	0x000050e0


	//   ....[6]....
        /*09f0*/ 	.word	0x00008c70


	//----- nvinfo : EIATTR_MAX_THREADS
	.align		4
.L_49:
        /*09f4*/ 	.byte	0x04, 0x05
        /*09f6*/ 	.short	(.L_51 - .L_50)
.L_50:
        /*09f8*/ 	.word	0x00000100
        /*09fc*/ 	.word	0x00000001
        /*0a00*/ 	.word	0x00000001


	//----- nvinfo : EIATTR_CRS_STACK_SIZE
	.align		4
.L_51:
        /*0a04*/ 	.byte	0x04, 0x1e
        /*0a06*/ 	.short	(.L_53 - .L_52)
.L_52:
        /*0a08*/ 	.word	0x00000000


	//----- nvinfo : EIATTR_CBANK_PARAM_SIZE
	.align		4
.L_53:
        /*0a0c*/ 	.byte	0x03, 0x19
        /*0a0e*/ 	.short	0x0800


	//----- nvinfo : EIATTR_PARAM_CBANK
	.align		4
        /*0a10*/ 	.byte	0x04, 0x0a
        /*0a12*/ 	.short	(.L_55 - .L_54)
	.align		4
.L_54:
        /*0a14*/ 	.word	index@(.nv.constant0._ZN7cutlass13device_kernelINS_4gemm6kernel13GemmUniversalIN4cute5tupleIJiiiiEEENS1_10collective13CollectiveMmaINS1_35MainloopSm100TmaUmmaWarpSpecializedILi8ELi2ELi4ENS5_IJNS4_1CILi2EEENSA_ILi1EEESC_EEEEENS5_IJNSA_ILi256EEENSA_ILi128EEESG_EEENS_12float_e4m3_tENS5_IJlSC_lEEESI_SJ_NS4_8TiledMMAINS4_8MMA_AtomIJNS4_10MMA_TraitsINS4_25SM100_MMA_F8F6F4_2x1SM_SSEJSI_SI_fSF_SG_NS4_17integral_constantINS4_4UMMA5MajorELSQ_0EEESR_NSO_INSP_7ScaleInELSS_0EEEST_EEEEEENS4_6LayoutINS5_IJSC_SC_SC_EEENS5_IJNSA_ILi0EEESY_SY_EEEEENS5_IJNS4_10UnderscoreES11_S11_EEEEENS4_18SM100_TMA_2SM_LOADENS4_14ComposedLayoutINS4_7SwizzleILi3ELi4ELi3EEENS4_18smem_ptr_flag_bitsILi8EEENSW_INS5_IJNSA_ILi8EEESG_EEENS5_IJSG_SC_EEEEEEEvNS4_8identityES14_S1E_vS1F_EENS_8epilogue10collective18CollectiveEpilogueINS1H_23Sm100TmaWarpSpecializedILi2ELi2ELi64ELb0ELb0EEEJNS5_IJSG_SG_SG_EEENS5_IJNSW_ISG_SC_EENSW_INSA_ILi64EEESC_EEEEESI_SJ_SI_SJ_NS1H_6fusion15FusionCallbacksIS1L_NS1R_17LinearCombinationISI_fSI_fLNS_15FloatRoundStyleE2EEES1M_S1Q_JEEENS4_5SM1004TMEM4LOAD26SM100_TMEM_LOAD_32dp32b64xENS4_13SM90_TMA_LOADENS15_INS16_ILi2ELi4ELi3EEES19_NSW_INS5_IJS1A_S1O_EEENS5_IJS1O_SC_EEEEEEENS4_39AutoVectorizingCopyWithAssumedAlignmentILi128EEENS4_14SM90_TMA_STOREES26_S28_S28_EEEvvEEEEvNT_6ParamsE)
        /*0a18*/ 	.short	0x0380
        /*0a1a*/ 	.short	0x0800


	//----- nvinfo : EIATTR_SW_WAR
	.align		4
.L_55:
        /*0a1c*/ 	.byte	0x04, 0x36
        /*0a1e*/ 	.short	(.L_57 - .L_56)
.L_56:
        /*0a20*/ 	.word	0x00000008
.L_57:


//--------------------- .nv.callgraph             --------------------------
	.section	.nv.callgraph,"",@"SHT_CUDA_CALLGRAPH"
	.align	4
	.sectionentsize	8
	.align		4
        /*0000*/ 	.word	0x00000000
	.align		4
        /*0004*/ 	.word	0xffffffff
	.align		4
        /*0008*/ 	.word	index@(_ZN7cutlass13device_kernelINS_4gemm6kernel13GemmUniversalIN4cute5tupleIJiiiiEEENS1_10collective13CollectiveMmaINS1_35MainloopSm100TmaUmmaWarpSpecializedILi8ELi2ELi4ENS5_IJNS4_1CILi2EEENSA_ILi1EEESC_EEEEENS5_IJNSA_ILi256EEENSA_ILi128EEESG_EEENS_12float_e4m3_tENS5_IJlSC_lEEESI_SJ_NS4_8TiledMMAINS4_8MMA_AtomIJNS4_10MMA_TraitsINS4_25SM100_MMA_F8F6F4_2x1SM_SSEJSI_SI_fSF_SG_NS4_17integral_constantINS4_4UMMA5MajorELSQ_0EEESR_NSO_INSP_7ScaleInELSS_0EEEST_EEEEEENS4_6LayoutINS5_IJSC_SC_SC_EEENS5_IJNSA_ILi0EEESY_SY_EEEEENS5_IJNS4_10UnderscoreES11_S11_EEEEENS4_18SM100_TMA_2SM_LOADENS4_14ComposedLayoutINS4_7SwizzleILi3ELi4ELi3EEENS4_18smem_ptr_flag_bitsILi8EEENSW_INS5_IJNSA_ILi8EEESG_EEENS5_IJSG_SC_EEEEEEEvNS4_8identityES14_S1E_vS1F_EENS_8epilogue10collective18CollectiveEpilogueINS1H_23Sm100TmaWarpSpecializedILi2ELi2ELi64ELb0ELb0EEEJNS5_IJSG_SG_SG_EEENS5_IJNSW_ISG_SC_EENSW_INSA_ILi64EEESC_EEEEESI_SJ_SI_SJ_NS1H_6fusion15FusionCallbacksIS1L_NS1R_17LinearCombinationISI_fSI_fLNS_15FloatRoundStyleE2EEES1M_S1Q_JEEENS4_5SM1004TMEM4LOAD26SM100_TMEM_LOAD_32dp32b64xENS4_13SM90_TMA_LOADENS15_INS16_ILi2ELi4ELi3EEES19_NSW_INS5_IJS1A_S1O_EEENS5_IJS1O_SC_EEEEEEENS4_39AutoVectorizingCopyWithAssumedAlignmentILi128EEENS4_14SM90_TMA_STOREES26_S28_S28_EEEvvEEEEvNT_6ParamsE)
	.align		4
        /*000c*/ 	.word	index@(__assertfail)
	.align		4
        /*0010*/ 	.word	0x00000000
	.align		4
        /*0014*/ 	.word	0xfffffffe
	.align		4
        /*0018*/ 	.word	0x00000000
	.align		4
        /*001c*/ 	.word	0xfffffffd
	.align		4
        /*0020*/ 	.word	0x00000000
	.align		4
        /*0024*/ 	.word	0xfffffffc


//--------------------- .nv.constant4             --------------------------
	.section	.nv.constant4,"a",@progbits
	.align	8
	.align		8
.nv.constant4:
        /*0000*/ 	.dword	__assertfail
	.align		8
        /*0008*/ 	.dword	__unnamed_1
	.align		8
        /*0010*/ 	.dword	__unnamed_2
	.align		8
        /*0018*/ 	.dword	_ZN40_INTERNAL_1ddbce5b_4_k_cu_71a5a1bb_281414cuda3std3__45__cpo5beginE
	.align		8
        /*0020*/ 	.dword	_ZN40_INTERNAL_1ddbce5b_4_k_cu_71a5a1bb_281414cuda3std3__45__cpo3endE
	.align		8
        /*0028*/ 	.dword	_ZN40_INTERNAL_1ddbce5b_4_k_cu_71a5a1bb_281414cuda3std3__45__cpo6cbeginE
	.align		8
        /*0030*/ 	.dword	_ZN40_INTERNAL_1ddbce5b_4_k_cu_71a5a1bb_281414cuda3std3__45__cpo4cendE
	.align		8
        /*0038*/ 	.dword	_ZN40_INTERNAL_1ddbce5b_4_k_cu_71a5a1bb_281414cuda3std3__442_GLOBAL__N__1ddbce5b_4_k_cu_71a5a1bb_281416ignoreE
	.align		8
        /*0040*/ 	.dword	_ZN40_INTERNAL_1ddbce5b_4_k_cu_71a5a1bb_281414cuda3std3__419piecewise_constructE
	.align		8
        /*0048*/ 	.dword	_ZN40_INTERNAL_1ddbce5b_4_k_cu_71a5a1bb_281414cuda3std3__48in_placeE
	.align		8
        /*0050*/ 	.dword	_ZN40_INTERNAL_1ddbce5b_4_k_cu_71a5a1bb_281414cuda3std6ranges3__45__cpo4swapE
	.align		8
        /*0058*/ 	.dword	_ZN40_INTERNAL_1ddbce5b_4_k_cu_71a5a1bb_281414cuda3std6ranges3__45__cpo9iter_moveE
	.align		8
        /*0060*/ 	.dword	_ZN40_INTERNAL_1ddbce5b_4_k_cu_71a5a1bb_281414cute7productE
	.align		8
        /*0068*/ 	.dword	_ZN40_INTERNAL_1ddbce5b_4_k_cu_71a5a1bb_281414cute1_E
	.align		8
        /*0070*/ 	.dword	$str$25
	.align		8
        /*0078*/ 	.dword	$str$26
	.align		8
        /*0080*/ 	.dword	$str$27
	.align		8
        /*0088*/ 	.dword	$str$28


//--------------------- .text._ZN7cutlass13device_kernelINS_4gemm6kernel13GemmUniversalIN4cute5tupleIJiiiiEEENS1_10collective13CollectiveMmaINS1_35MainloopSm100TmaUmmaWarpSpecializedILi8ELi2ELi4ENS5_IJNS4_1CILi2EEENSA_ILi1EEESC_EEEEENS5_IJNSA_ILi256EEENSA_ILi128EEESG_EEENS_12float_e4m3_tENS5_IJlSC_lEEESI_SJ_NS4_8TiledMMAINS4_8MMA_AtomIJNS4_10MMA_TraitsINS4_25SM100_MMA_F8F6F4_2x1SM_SSEJSI_SI_fSF_SG_NS4_17integral_constantINS4_4UMMA5MajorELSQ_0EEESR_NSO_INSP_7ScaleInELSS_0EEEST_EEEEEENS4_6LayoutINS5_IJSC_SC_SC_EEENS5_IJNSA_ILi0EEESY_SY_EEEEENS5_IJNS4_10UnderscoreES11_S11_EEEEENS4_18SM100_TMA_2SM_LOADENS4_14ComposedLayoutINS4_7SwizzleILi3ELi4ELi3EEENS4_18smem_ptr_flag_bitsILi8EEENSW_INS5_IJNSA_ILi8EEESG_EEENS5_IJSG_SC_EEEEEEEvNS4_8identityES14_S1E_vS1F_EENS_8epilogue10collective18CollectiveEpilogueINS1H_23Sm100TmaWarpSpecializedILi2ELi2ELi64ELb0ELb0EEEJNS5_IJSG_SG_SG_EEENS5_IJNSW_ISG_SC_EENSW_INSA_ILi64EEESC_EEEEESI_SJ_SI_SJ_NS1H_6fusion15FusionCallbacksIS1L_NS1R_17LinearCombinationISI_fSI_fLNS_15FloatRoundStyleE2EEES1M_S1Q_JEEENS4_5SM1004TMEM4LOAD26SM100_TMEM_LOAD_32dp32b64xENS4_13SM90_TMA_LOADENS15_INS16_ILi2ELi4ELi3EEES19_NSW_INS5_IJS1A_S1O_EEENS5_IJS1O_SC_EEEEEEENS4_39AutoVectorizingCopyWithAssumedAlignmentILi128EEENS4_14SM90_TMA_STOREES26_S28_S28_EEEvvEEEEvNT_6ParamsE --------------------------
	.section	.text._ZN7cutlass13device_kernelINS_4gemm6kernel13GemmUniversalIN4cute5tupleIJiiiiEEENS1_10collective13CollectiveMmaINS1_35MainloopSm100TmaUmmaWarpSpecializedILi8ELi2ELi4ENS5_IJNS4_1CILi2EEENSA_ILi1EEESC_EEEEENS5_IJNSA_ILi256EEENSA_ILi128EEESG_EEENS_12float_e4m3_tENS5_IJlSC_lEEESI_SJ_NS4_8TiledMMAINS4_8MMA_AtomIJNS4_10MMA_TraitsINS4_25SM100_MMA_F8F6F4_2x1SM_SSEJSI_SI_fSF_SG_NS4_17integral_constantINS4_4UMMA5MajorELSQ_0EEESR_NSO_INSP_7ScaleInELSS_0EEEST_EEEEEENS4_6LayoutINS5_IJSC_SC_SC_EEENS5_IJNSA_ILi0EEESY_SY_EEEEENS5_IJNS4_10UnderscoreES11_S11_EEEEENS4_18SM100_TMA_2SM_LOADENS4_14ComposedLayoutINS4_7SwizzleILi3ELi4ELi3EEENS4_18smem_ptr_flag_bitsILi8EEENSW_INS5_IJNSA_ILi8EEESG_EEENS5_IJSG_SC_EEEEEEEvNS4_8identityES14_S1E_vS1F_EENS_8epilogue10collective18CollectiveEpilogueINS1H_23Sm100TmaWarpSpecializedILi2ELi2ELi64ELb0ELb0EEEJNS5_IJSG_SG_SG_EEENS5_IJNSW_ISG_SC_EENSW_INSA_ILi64EEESC_EEEEESI_SJ_SI_SJ_NS1H_6fusion15FusionCallbacksIS1L_NS1R_17LinearCombinationISI_fSI_fLNS_15FloatRoundStyleE2EEES1M_S1Q_JEEENS4_5SM1004TMEM4LOAD26SM100_TMEM_LOAD_32dp32b64xENS4_13SM90_TMA_LOADENS15_INS16_ILi2ELi4ELi3EEES19_NSW_INS5_IJS1A_S1O_EEENS5_IJS1O_SC_EEEEEEENS4_39AutoVectorizingCopyWithAssumedAlignmentILi128EEENS4_14SM90_TMA_STOREES26_S28_S28_EEEvvEEEEvNT_6ParamsE,"ax",@progbits
	.align	128
.text._ZN7cutlass13device_kernelINS_4gemm6kernel13GemmUniversalIN4cute5tupleIJiiiiEEENS1_10collective13CollectiveMmaINS1_35MainloopSm100TmaUmmaWarpSpecializedILi8ELi2ELi4ENS5_IJNS4_1CILi2EEENSA_ILi1EEESC_EEEEENS5_IJNSA_ILi256EEENSA_ILi128EEESG_EEENS_12float_e4m3_tENS5_IJlSC_lEEESI_SJ_NS4_8TiledMMAINS4_8MMA_AtomIJNS4_10MMA_TraitsINS4_25SM100_MMA_F8F6F4_2x1SM_SSEJSI_SI_fSF_SG_NS4_17integral_constantINS4_4UMMA5MajorELSQ_0EEESR_NSO_INSP_7ScaleInELSS_0EEEST_EEEEEENS4_6LayoutINS5_IJSC_SC_SC_EEENS5_IJNSA_ILi0EEESY_SY_EEEEENS5_IJNS4_10UnderscoreES11_S11_EEEEENS4_18SM100_TMA_2SM_LOADENS4_14ComposedLayoutINS4_7SwizzleILi3ELi4ELi3EEENS4_18smem_ptr_flag_bitsILi8EEENSW_INS5_IJNSA_ILi8EEESG_EEENS5_IJSG_SC_EEEEEEEvNS4_8identityES14_S1E_vS1F_EENS_8epilogue10collective18CollectiveEpilogueINS1H_23Sm100TmaWarpSpecializedILi2ELi2ELi64ELb0ELb0EEEJNS5_IJSG_SG_SG_EEENS5_IJNSW_ISG_SC_EENSW_INSA_ILi64EEESC_EEEEESI_SJ_SI_SJ_NS1H_6fusion15FusionCallbacksIS1L_NS1R_17LinearCombinationISI_fSI_fLNS_15FloatRoundStyleE2EEES1M_S1Q_JEEENS4_5SM1004TMEM4LOAD26SM100_TMEM_LOAD_32dp32b64xENS4_13SM90_TMA_LOADENS15_INS16_ILi2ELi4ELi3EEES19_NSW_INS5_IJS1A_S1O_EEENS5_IJS1O_SC_EEEEEEENS4_39AutoVectorizingCopyWithAssumedAlignmentILi128EEENS4_14SM90_TMA_STOREES26_S28_S28_EEEvvEEEEvNT_6ParamsE:
        .type           _ZN7cutlass13device_kernelINS_4gemm6kernel13GemmUniversalIN4cute5tupleIJiiiiEEENS1_10collective13CollectiveMmaINS1_35MainloopSm100TmaUmmaWarpSpecializedILi8ELi2ELi4ENS5_IJNS4_1CILi2EEENSA_ILi1EEESC_EEEEENS5_IJNSA_ILi256EEENSA_ILi128EEESG_EEENS_12float_e4m3_tENS5_IJlSC_lEEESI_SJ_NS4_8TiledMMAINS4_8MMA_AtomIJNS4_10MMA_TraitsINS4_25SM100_MMA_F8F6F4_2x1SM_SSEJSI_SI_fSF_SG_NS4_17integral_constantINS4_4UMMA5MajorELSQ_0EEESR_NSO_INSP_7ScaleInELSS_0EEEST_EEEEEENS4_6LayoutINS5_IJSC_SC_SC_EEENS5_IJNSA_ILi0EEESY_SY_EEEEENS5_IJNS4_10UnderscoreES11_S11_EEEEENS4_18SM100_TMA_2SM_LOADENS4_14ComposedLayoutINS4_7SwizzleILi3ELi4ELi3EEENS4_18smem_ptr_flag_bitsILi8EEENSW_INS5_IJNSA_ILi8EEESG_EEENS5_IJSG_SC_EEEEEEEvNS4_8identityES14_S1E_vS1F_EENS_8epilogue10collective18CollectiveEpilogueINS1H_23Sm100TmaWarpSpecializedILi2ELi2ELi64ELb0ELb0EEEJNS5_IJSG_SG_SG_EEENS5_IJNSW_ISG_SC_EENSW_INSA_ILi64EEESC_EEEEESI_SJ_SI_SJ_NS1H_6fusion15FusionCallbacksIS1L_NS1R_17LinearCombinationISI_fSI_fLNS_15FloatRoundStyleE2EEES1M_S1Q_JEEENS4_5SM1004TMEM4LOAD26SM100_TMEM_LOAD_32dp32b64xENS4_13SM90_TMA_LOADENS15_INS16_ILi2ELi4ELi3EEES19_NSW_INS5_IJS1A_S1O_EEENS5_IJS1O_SC_EEEEEEENS4_39AutoVectorizingCopyWithAssumedAlignmentILi128EEENS4_14SM90_TMA_STOREES26_S28_S28_EEEvvEEEEvNT_6ParamsE,@function
        .size           _ZN7cutlass13device_kernelINS_4gemm6kernel13GemmUniversalIN4cute5tupleIJiiiiEEENS1_10collective13CollectiveMmaINS1_35MainloopSm100TmaUmmaWarpSpecializedILi8ELi2ELi4ENS5_IJNS4_1CILi2EEENSA_ILi1EEESC_EEEEENS5_IJNSA_ILi256EEENSA_ILi128EEESG_EEENS_12float_e4m3_tENS5_IJlSC_lEEESI_SJ_NS4_8TiledMMAINS4_8MMA_AtomIJNS4_10MMA_TraitsINS4_25SM100_MMA_F8F6F4_2x1SM_SSEJSI_SI_fSF_SG_NS4_17integral_constantINS4_4UMMA5MajorELSQ_0EEESR_NSO_INSP_7ScaleInELSS_0EEEST_EEEEEENS4_6LayoutINS5_IJSC_SC_SC_EEENS5_IJNSA_ILi0EEESY_SY_EEEEENS5_IJNS4_10UnderscoreES11_S11_EEEEENS4_18SM100_TMA_2SM_LOADENS4_14ComposedLayoutINS4_7SwizzleILi3ELi4ELi3EEENS4_18smem_ptr_flag_bitsILi8EEENSW_INS5_IJNSA_ILi8EEESG_EEENS5_IJSG_SC_EEEEEEEvNS4_8identityES14_S1E_vS1F_EENS_8epilogue10collective18CollectiveEpilogueINS1H_23Sm100TmaWarpSpecializedILi2ELi2ELi64ELb0ELb0EEEJNS5_IJSG_SG_SG_EEENS5_IJNSW_ISG_SC_EENSW_INSA_ILi64EEESC_EEEEESI_SJ_SI_SJ_NS1H_6fusion15FusionCallbacksIS1L_NS1R_17LinearCombinationISI_fSI_fLNS_15FloatRoundStyleE2EEES1M_S1Q_JEEENS4_5SM1004TMEM4LOAD26SM100_TMEM_LOAD_32dp32b64xENS4_13SM90_TMA_LOADENS15_INS16_ILi2ELi4ELi3EEES19_NSW_INS5_IJS1A_S1O_EEENS5_IJS1O_SC_EEEEEEENS4_39AutoVectorizingCopyWithAssumedAlignmentILi128EEENS4_14SM90_TMA_STOREES26_S28_S28_EEEvvEEEEvNT_6ParamsE,(.L_x_176 - _ZN7cutlass13device_kernelINS_4gemm6kernel13GemmUniversalIN4cute5tupleIJiiiiEEENS1_10collective13CollectiveMmaINS1_35MainloopSm100TmaUmmaWarpSpecializedILi8ELi2ELi4ENS5_IJNS4_1CILi2EEENSA_ILi1EEESC_EEEEENS5_IJNSA_ILi256EEENSA_ILi128EEESG_EEENS_12float_e4m3_tENS5_IJlSC_lEEESI_SJ_NS4_8TiledMMAINS4_8MMA_AtomIJNS4_10MMA_TraitsINS4_25SM100_MMA_F8F6F4_2x1SM_SSEJSI_SI_fSF_SG_NS4_17integral_constantINS4_4UMMA5MajorELSQ_0EEESR_NSO_INSP_7ScaleInELSS_0EEEST_EEEEEENS4_6LayoutINS5_IJSC_SC_SC_EEENS5_IJNSA_ILi0EEESY_SY_EEEEENS5_IJNS4_10UnderscoreES11_S11_EEEEENS4_18SM100_TMA_2SM_LOADENS4_14ComposedLayoutINS4_7SwizzleILi3ELi4ELi3EEENS4_18smem_ptr_flag_bitsILi8EEENSW_INS5_IJNSA_ILi8EEESG_EEENS5_IJSG_SC_EEEEEEEvNS4_8identityES14_S1E_vS1F_EENS_8epilogue10collective18CollectiveEpilogueINS1H_23Sm100TmaWarpSpecializedILi2ELi2ELi64ELb0ELb0EEEJNS5_IJSG_SG_SG_EEENS5_IJNSW_ISG_SC_EENSW_INSA_ILi64EEESC_EEEEESI_SJ_SI_SJ_NS1H_6fusion15FusionCallbacksIS1L_NS1R_17LinearCombinationISI_fSI_fLNS_15FloatRoundStyleE2EEES1M_S1Q_JEEENS4_5SM1004TMEM4LOAD26SM100_TMEM_LOAD_32dp32b64xENS4_13SM90_TMA_LOADENS15_INS16_ILi2ELi4ELi3EEES19_NSW_INS5_IJS1A_S1O_EEENS5_IJS1O_SC_EEEEEEENS4_39AutoVectorizingCopyWithAssumedAlignmentILi128EEENS4_14SM90_TMA_STOREES26_S28_S28_EEEvvEEEEvNT_6ParamsE)
        .other          _ZN7cutlass13device_kernelINS_4gemm6kernel13GemmUniversalIN4cute5tupleIJiiiiEEENS1_10collective13CollectiveMmaINS1_35MainloopSm100TmaUmmaWarpSpecializedILi8ELi2ELi4ENS5_IJNS4_1CILi2EEENSA_ILi1EEESC_EEEEENS5_IJNSA_ILi256EEENSA_ILi128EEESG_EEENS_12float_e4m3_tENS5_IJlSC_lEEESI_SJ_NS4_8TiledMMAINS4_8MMA_AtomIJNS4_10MMA_TraitsINS4_25SM100_MMA_F8F6F4_2x1SM_SSEJSI_SI_fSF_SG_NS4_17integral_constantINS4_4UMMA5MajorELSQ_0EEESR_NSO_INSP_7ScaleInELSS_0EEEST_EEEEEENS4_6LayoutINS5_IJSC_SC_SC_EEENS5_IJNSA_ILi0EEESY_SY_EEEEENS5_IJNS4_10UnderscoreES11_S11_EEEEENS4_18SM100_TMA_2SM_LOADENS4_14ComposedLayoutINS4_7SwizzleILi3ELi4ELi3EEENS4_18smem_ptr_flag_bitsILi8EEENSW_INS5_IJNSA_ILi8EEESG_EEENS5_IJSG_SC_EEEEEEEvNS4_8identityES14_S1E_vS1F_EENS_8epilogue10collective18CollectiveEpilogueINS1H_23Sm100TmaWarpSpecializedILi2ELi2ELi64ELb0ELb0EEEJNS5_IJSG_SG_SG_EEENS5_IJNSW_ISG_SC_EENSW_INSA_ILi64EEESC_EEEEESI_SJ_SI_SJ_NS1H_6fusion15FusionCallbacksIS1L_NS1R_17LinearCombinationISI_fSI_fLNS_15FloatRoundStyleE2EEES1M_S1Q_JEEENS4_5SM1004TMEM4LOAD26SM100_TMEM_LOAD_32dp32b64xENS4_13SM90_TMA_LOADENS15_INS16_ILi2ELi4ELi3EEES19_NSW_INS5_IJS1A_S1O_EEENS5_IJS1O_SC_EEEEEEENS4_39AutoVectorizingCopyWithAssumedAlignmentILi128EEENS4_14SM90_TMA_STOREES26_S28_S28_EEEvvEEEEvNT_6ParamsE,@"STO_CUDA_ENTRY STV_DEFAULT"
_ZN7cutlass13device_kernelINS_4gemm6kernel13GemmUniversalIN4cute5tupleIJiiiiEEENS1_10collective13CollectiveMmaINS1_35MainloopSm100TmaUmmaWarpSpecializedILi8ELi2ELi4ENS5_IJNS4_1CILi2EEENSA_ILi1EEESC_EEEEENS5_IJNSA_ILi256EEENSA_ILi128EEESG_EEENS_12float_e4m3_tENS5_IJlSC_lEEESI_SJ_NS4_8TiledMMAINS4_8MMA_AtomIJNS4_10MMA_TraitsINS4_25SM100_MMA_F8F6F4_2x1SM_SSEJSI_SI_fSF_SG_NS4_17integral_constantINS4_4UMMA5MajorELSQ_0EEESR_NSO_INSP_7ScaleInELSS_0EEEST_EEEEEENS4_6LayoutINS5_IJSC_SC_SC_EEENS5_IJNSA_ILi0EEESY_SY_EEEEENS5_IJNS4_10UnderscoreES11_S11_EEEEENS4_18SM100_TMA_2SM_LOADENS4_14ComposedLayoutINS4_7SwizzleILi3ELi4ELi3EEENS4_18smem_ptr_flag_bitsILi8EEENSW_INS5_IJNSA_ILi8EEESG_EEENS5_IJSG_SC_EEEEEEEvNS4_8identityES14_S1E_vS1F_EENS_8epilogue10collective18CollectiveEpilogueINS1H_23Sm100TmaWarpSpecializedILi2ELi2ELi64ELb0ELb0EEEJNS5_IJSG_SG_SG_EEENS5_IJNSW_ISG_SC_EENSW_INSA_ILi64EEESC_EEEEESI_SJ_SI_SJ_NS1H_6fusion15FusionCallbacksIS1L_NS1R_17LinearCombinationISI_fSI_fLNS_15FloatRoundStyleE2EEES1M_S1Q_JEEENS4_5SM1004TMEM4LOAD26SM100_TMEM_LOAD_32dp32b64xENS4_13SM90_TMA_LOADENS15_INS16_ILi2ELi4ELi3EEES19_NSW_INS5_IJS1A_S1O_EEENS5_IJS1O_SC_EEEEEEENS4_39AutoVectorizingCopyWithAssumedAlignmentILi128EEENS4_14SM90_TMA_STOREES26_S28_S28_EEEvvEEEEvNT_6ParamsE:
[----:B------:R-:W1:Y:S01]  /*0000*/  LDC R1, c[0x0][0x37c] ;  /* 0x0000df00ff017b82 */ /* 0x000e620000000800 */
[----:B------:R-:W2:Y:S01]  /*0010*/  S2R R189, SR_TID.X ;  /* 0x0000000000bd7919 */ /* 0x000ea20000002100 */
[----:B------:R-:W3:Y:S06]  /*0020*/  LDCU.64 UR6, c[0x0][0x890] ;  /* 0x00011200ff0677ac */ /* 0x000eec0008000a00 */
[----:B------:R-:W4:Y:S01]  /*0030*/  S2UR UR37, SR_CgaCtaId ;  /* 0x00000000002579c3 */ /* 0x000f220000008800 */
[----:B------:R-:W-:Y:S02]  /*0040*/  PRMT R171, RZ, 0x7610, R171 ;  /* 0x00007610ffab7816 */ /* 0x000fe400000000ab */
[----:B------:R-:W-:Y:S01]  /*0050*/  ELECT P1, URZ, PT ;  /* 0x0000000000ff782f */ /* 0x000fe20003820000 */
[----:B------:R-:W1:Y:S01]  /*0060*/  LDCU.64 UR46, c[0x0][0x358] ;  /* 0x00006b00ff2e77ac */ /* 0x000e620008000a00 */
[----:B---3--:R-:W-:-:S04]  /*0070*/  UISETP.NE.U32.AND UP0, UPT, UR6, URZ, UPT ;  /* 0x000000ff0600728c */ /* 0x008fc8000bf05070 */
[----:B------:R-:W-:Y:S02]  /*0080*/  UISETP.NE.AND.EX UP0, UPT, UR7, URZ, UPT, UP0 ;  /* 0x000000ff0700728c */ /* 0x000fe4000bf05300 */
[----:B----4-:R-:W-:Y:S02]  /*0090*/  ULOP3.LUT UR5, UR37, 0x1, URZ, 0xc0, !UPT ;  /* 0x0000000125057892 */ /* 0x010fe4000f8ec0ff */
[----:B------:R-:W-:Y:S01]  /*00a0*/  ULOP3.LUT UR4, UR37, 0x1, URZ, 0x3c, !UPT ;  /* 0x0000000125047892 */ /* 0x000fe2000f8e3cff */
[----:B--2---:R-:W-:-:S05]  /*00b0*/  SHF.R.U32.HI R173, RZ, 0x5, R189 ;  /* 0x00000005ffad7819 */ /* 0x004fca00000116bd */
[----:B------:R-:W2:Y:S02]  /*00c0*/  SHFL.IDX PT, R0, R173, RZ, 0x1f ;  /* 0x00001fffad007589 */ /* 0x000ea400000e0000 */
[----:B--2---:R-:W-:Y:S01]  /*00d0*/  R2UR UR10, R0 ;  /* 0x00000000000a72ca */ /* 0x004fe200000e0000 */
[----:B-1----:R-:W-:-:S14]  /*00e0*/  BRA.U UP0, `(.L_x_0) ;  /* 0x00000001002c7547 */ /* 0x002fdc000b800000 */
[----:B------:R-:W1:Y:S02]  /*00f0*/  LDCU.64 UR8, c[0x0][0x888] ;  /* 0x00011100ff0877ac */ /* 0x000e640008000a00 */
[----:B-1----:R-:W-:-:S04]  /*0100*/  UISETP.NE.U32.AND UP0, UPT, UR8, URZ, UPT ;  /* 0x000000ff0800728c */ /* 0x002fc8000bf05070 */
[----:B------:R-:W-:-:S09]  /*0110*/  UISETP.NE.AND.EX UP0, UPT, UR9, URZ, UPT, UP0 ;  /* 0x000000ff0900728c */ /* 0x000fd2000bf05300 */
[----:B------:R-:W-:Y:S05]  /*0120*/  BRA.U !UP0, `(.L_x_1) ;  /* 0x0000000108107547 */ /* 0x000fea000b800000 */
[----:B------:R-:W1:Y:S02]  /*0130*/  LDC.64 R2, c[0x0][0x888] ;  /* 0x00022200ff027b82 */ /* 0x000e640000000a00 */
[----:B-1----:R1:W5:Y:S01]  /*0140*/  LDG.E R81, desc[UR46][R2.64] ;  /* 0x0000002e02517981 */ /* 0x002362000c1e1900 */
[----:B------:R-:W-:Y:S01]  /*0150*/  HFMA2 R171, -RZ, RZ, 0, 5.9604644775390625e-08 ;  /* 0x00000001ffab7431 */ /* 0x000fe200000001ff */
[----:B------:R-:W-:Y:S05]  /*0160*/  BRA `(.L_x_0) ;  /* 0x00000000000c7947 */ /* 0x000fea0003800000 */
.L_x_1:
[----:B------:R-:W1:Y:S01]  /*0170*/  LDCU UR8, c[0x0][0x880] ;  /* 0x00011000ff0877ac */ /* 0x000e620008000800 */
[----:B------:R-:W-:Y:S01]  /*0180*/  HFMA2 R171, -RZ, RZ, 0, 5.9604644775390625e-08 ;  /* 0x00000001ffab7431 */ /* 0x000fe200000001ff */
[----:B-1----:R-:W-:-:S07]  /*0190*/  MOV R81, UR8 ;  /* 0x0000000800517c02 */ /* 0x002fce0008000f00 */
.L_x_0:
[----:B------:R-:W2:Y:S02]  /*01a0*/  LDCU.64 UR8, c[0x0][0x8b0] ;  /* 0x00011600ff0877ac */ /* 0x000ea40008000a00 */
[----:B--2---:R-:W-:-:S04]  /*01b0*/  UISETP.NE.U32.AND UP0, UPT, UR8, URZ, UPT ;  /* 0x000000ff0800728c */ /* 0x004fc8000bf05070 */
[----:B------:R-:W-:-:S09]  /*01c0*/  UISETP.NE.AND.EX UP0, UPT, UR9, URZ, UPT, UP0 ;  /* 0x000000ff0900728c */ /* 0x000fd2000bf05300 */
[----:B------:R-:W-:Y:S05]  /*01d0*/  BRA.U UP0, `(.L_x_2) ;  /* 0x0000000100247547 */ /* 0x000fea000b800000 */
[----:B------:R-:W2:Y:S02]  /*01e0*/  LDCU.64 UR8, c[0x0][0x8a8] ;  /* 0x00011500ff0877ac */ /* 0x000ea40008000a00 */
[----:B--2---:R-:W-:-:S04]  /*01f0*/  UISETP.NE.U32.AND UP0, UPT, UR8, URZ, UPT ;  /* 0x000000ff0800728c */ /* 0x004fc8000bf05070 */
[----:B------:R-:W-:-:S09]  /*0200*/  UISETP.NE.AND.EX UP0, UPT, UR9, URZ, UPT, UP0 ;  /* 0x000000ff0900728c */ /* 0x000fd2000bf05300 */
[----:B------:R-:W-:Y:S05]  /*0210*/  BRA.U !UP0, `(.L_x_3) ;  /* 0x00000001080c7547 */ /* 0x000fea000b800000 */
[----:B------:R-:W2:Y:S02]  /*0220*/  LDC.64 R78, c[0x0][0x8a8] ;  /* 0x00022a00ff4e7b82 */ /* 0x000ea40000000a00 */
[----:B--2---:R2:W5:Y:S01]  /*0230*/  LDG.E R78, desc[UR46][R78.64] ;  /* 0x0000002e4e4e7981 */ /* 0x004562000c1e1900 */
[----:B------:R-:W-:Y:S05]  /*0240*/  BRA `(.L_x_2) ;  /* 0x0000000000087947 */ /* 0x000fea0003800000 */
.L_x_3:
[----:B------:R-:W2:Y:S02]  /*0250*/  LDCU UR8, c[0x0][0x8a0] ;  /* 0x00011400ff0877ac */ /* 0x000ea40008000800 */
[----:B--2---:R-:W-:Y:S02]  /*0260*/  MOV R78, UR8 ;  /* 0x00000008004e7c02 */ /* 0x004fe40008000f00 */
.L_x_2:
[----:B------:R-:W-:Y:S01]  /*0270*/  IMAD.U32 R0, RZ, RZ, UR10 ;  /* 0x0000000aff007e24 */ /* 0x000fe2000f8e00ff */
[----:B------:R-:W-:Y:S04]  /*0280*/  BSSY.RECONVERGENT B0, `(.L_x_4) ;  /* 0x000000c000007945 */ /* 0x000fe80003800200 */
[C---:B------:R-:W-:Y:S02]  /*0290*/  ISETP.NE.OR P2, PT, R0.reuse, 0x1, !P1 ;  /* 0x000000010000780c */ /* 0x040fe40004f45670 */
[----:B------:R-:W-:-:S11]  /*02a0*/  ISETP.NE.OR P0, PT, R0, 0x3, !P1 ;  /* 0x000000030000780c */ /* 0x000fd60004f05670 */
[----:B------:R-:W-:Y:S05]  /*02b0*/  @P2 BRA `(.L_x_5) ;  /* 0x0000000000202947 */ /* 0x000fea0003800000 */
[----:B------:R-:W3:Y:S02]  /*02c0*/  LDCU.64 UR8, c[0x0][0x348] ;  /* 0x00006900ff0877ac */ /* 0x000ee40008000a00 */
[----:B---3--:R-:W-:Y:S02]  /*02d0*/  UIADD3 UR12, UP1, UPT, UR8, 0x80, URZ ;  /* 0x00000080080c7890 */ /* 0x008fe4000ff3e0ff */
[----:B------:R-:W-:Y:S02]  /*02e0*/  UIADD3 UR8, UP0, UPT, UR8, 0x180, URZ ;  /* 0x0000018008087890 */ /* 0x000fe4000ff1e0ff */
[----:B------:R-:W-:Y:S02]  /*02f0*/  UIADD3.X UR13, UPT, UPT, URZ, UR9, URZ, UP1, !UPT ;  /* 0x00000009ff0d7290 */ /* 0x000fe40008ffe4ff */
[----:B------:R-:W-:-:S07]  /*0300*/  UIADD3.X UR9, UPT, UPT, URZ, UR9, URZ, UP0, !UPT ;  /* 0x00000009ff097290 */ /* 0x000fce00087fe4ff */
[----:B------:R3:W-:Y:S02]  /*0310*/  UTMACCTL.PF [UR12] ;  /* 0x000000000c0079b9 */ /* 0x0007e40008040000 */
[----:B------:R3:W-:Y:S02]  /*0320*/  UTMACCTL.PF [UR8] ;  /* 0x00000000080079b9 */ /* 0x0007e40008040000 */
[----:B---3--:R-:W-:Y:S01]  /*0330*/  NOP ;  /* 0x0000000000007918 */ /* 0x008fe20000000000 */
.L_x_5:
[----:B------:R-:W-:Y:S05]  /*0340*/  BSYNC.RECONVERGENT B0 ;  /* 0x0000000000007941 */ /* 0x000fea0003800200 */
.L_x_4:
[----:B------:R-:W-:Y:S04]  /*0350*/  BSSY.RECONVERGENT B0, `(.L_x_6) ;  /* 0x000000a000007945 */ /* 0x000fe80003800200 */
        /* <DEDUP_REMOVED lines=9> */
.L_x_7:
[----:B------:R-:W-:Y:S05]  /*03f0*/  BSYNC.RECONVERGENT B0 ;  /* 0x0000000000007941 */ /* 0x000fea0003800200 */
.L_x_6:
[----:B------:R-:W3:Y:S01]  /*0400*/  LDCU.64 UR8, c[0x0][0x888] ;  /* 0x00011100ff0877ac */ /* 0x000ee20008000a00 */
[----:B------:R-:W-:Y:S02]  /*0410*/  UISETP.EQ.U32.AND UP1, UPT, UR6, URZ, UPT ;  /* 0x000000ff0600728c */ /* 0x000fe4000bf22070 */
[----:B------:R-:W-:Y:S02]  /*0420*/  UPLOP3.LUT UP5, UPT, UPT, UPT, UPT, 0x80, 0x8 ;  /* 0x000000000008789c */ /* 0x000fe40003faf070 */
[----:B---3--:R-:W-:-:S04]  /*0430*/  UISETP.NE.U32.AND UP0, UPT, UR8, URZ, UPT ;  /* 0x000000ff0800728c */ /* 0x008fc8000bf05070 */
[----:B------:R-:W-:-:S04]  /*0440*/  UISETP.NE.AND.EX UP0, UPT, UR9, URZ, UPT, UP0 ;  /* 0x000000ff0900728c */ /* 0x000fc8000bf05300 */
[----:B------:R-:W-:-:S04]  /*0450*/  UISETP.EQ.OR.EX UP2, UPT, UR7, URZ, !UP0, UP1 ;  /* 0x000000ff0700728c */ /* 0x000fc8000c742710 */
[----:B------:R-:W-:-:S05]  /*0460*/  UP2UR UR50, UPR, URZ, 0x4 ;  /* 0x00000004ff327883 */ /* 0x000fca0008000000 */
[----:B------:R-:W-:Y:S07]  /*0470*/  BRA.U !UP2, `(.L_x_8) ;  /* 0x000000010a207547 */ /* 0x000fee000b800000 */
[----:B------:R-:W-:Y:S01]  /*0480*/  UISETP.NE.U32.AND UP2, UPT, UR6, URZ, UPT ;  /* 0x000000ff0600728c */ /* 0x000fe2000bf45070 */
[----:B-----5:R-:W-:Y:S01]  /*0490*/  FSETP.NEU.AND P0, PT, R81, RZ, PT ;  /* 0x000000ff5100720b */ /* 0x020fe20003f0d000 */
[----:B------:R-:W-:Y:S02]  /*04a0*/  USEL UR6, URZ, 0xffffffff, UP0 ;  /* 0xffffffffff067887 */ /* 0x000fe40008000000 */
[----:B------:R-:W-:-:S10]  /*04b0*/  UISETP.NE.AND.EX UP2, UPT, UR7, URZ, UPT, UP2 ;  /* 0x000000ff0700728c */ /* 0x000fd4000bf45320 */
[----:B------:R-:W-:Y:S01]  /*04c0*/  VOTEU.ANY UP1, P0 ;  /* 0x0000000000ff7886 */ /* 0x000fe20000020100 */
[----:B------:R-:W-:-:S04]  /*04d0*/  @!UP2 USEL UR6, URZ, 0xffffffff, UP1 ;  /* 0xffffffffff06a887 */ /* 0x000fc80008800000 */
[----:B------:R-:W-:-:S04]  /*04e0*/  ULOP3.LUT UR6, UR6, 0x1, URZ, 0xc0, !UPT ;  /* 0x0000000106067892 */ /* 0x000fc8000f8ec0ff */
[----:B------:R-:W-:-:S11]  /*04f0*/  UISETP.NE.U32.AND UP5, UPT, UR6, 0x1, UPT ;  /* 0x000000010600788c */ /* 0x000fd6000bfa5070 */
.L_x_8:
[----:B------:R-:W3:Y:S01]  /*0500*/  SHFL.IDX PT, R0, R173, RZ, 0x1f ;  /* 0x00001fffad007589 */ /* 0x000ee200000e0000 */
[----:B------:R-:W-:-:S04]  /*0510*/  UISETP.NE.AND UP1, UPT, UR10, 0x2, UPT ;  /* 0x000000020a00788c */ /* 0x000fc8000bf25270 */
[----:B------:R-:W-:Y:S02]  /*0520*/  UISETP.EQ.AND UP2, UPT, UR5, URZ, !UP1 ;  /* 0x000000ff0500728c */ /* 0x000fe4000cf42270 */
[----:B------:R-:W-:-:S04]  /*0530*/  USEL UR7, URZ, 0x1, UP1 ;  /* 0x00000001ff077887 */ /* 0x000fc80008800000 */
[----:B------:R-:W-:Y:S02]  /*0540*/  PLOP3.LUT P5, PT, P1, PT, UP2, 0x80, 0x8 ;  /* 0x000000000008781c */ /* 0x000fe40000faf028 */
[----:B---3--:R-:W-:-:S13]  /*0550*/  ISETP.NE.AND P0, PT, R0, RZ, PT ;  /* 0x000000ff0000720c */ /* 0x008fda0003f05270 */
[----:B------:R-:W-:Y:S05]  /*0560*/  @P0 BRA `(.L_x_9) ;  /* 0x0000000000640947 */ /* 0x000fea0003800000 */
[----:B------:R-:W-:Y:S01]  /*0570*/  UMOV UR8, 0x400 ;  /* 0x0000040000087882 */ /* 0x000fe20000000000 */
[----:B------:R-:W-:Y:S01]  /*0580*/  UMOV UR6, 0x1 ;  /* 0x0000000100067882 */ /* 0x000fe20000000000 */
[----:B------:R-:W-:Y:S02]  /*0590*/  ULEA UR8, UR37, UR8, 0x18 ;  /* 0x0000000825087291 */ /* 0x000fe4000f8ec0ff */
[----:B------:R-:W-:-:S04]  /*05a0*/  UIADD3 UR12, UPT, UPT, -UR6, 0x100000, URZ ;  /* 0x00100000060c7890 */ /* 0x000fc8000fffe1ff */
[----:B------:R-:W-:Y:S02]  /*05b0*/  USHF.L.U32 UR13, UR12, 0xb, URZ ;  /* 0x0000000b0c0d7899 */ /* 0x000fe400080006ff */
[----:B------:R-:W-:Y:S01]  /*05c0*/  USHF.L.U32 UR12, UR12, 0x1, URZ ;  /* 0x000000010c0c7899 */ /* 0x000fe200080006ff */
[----:B------:R-:W-:Y:S01]  /*05d0*/  ELECT P0, URZ, PT ;  /* 0x0000000000ff782f */ /* 0x000fe20003800000 */
[----:B------:R-:W3:Y:S10]  /*05e0*/  FENCE.VIEW.ASYNC.S ;  /* 0x00000000000073c6 */ /* 0x000ef40000000000 */
[----:B---3--:R3:W4:Y:S01]  /*05f0*/  SYNCS.EXCH.64 URZ, [UR8], UR12 ;  /* 0x0000000c08ff75b2 */ /* 0x0087220008000100 */
[----:B------:R3:W1:Y:S01]  /*0600*/  SYNCS.EXCH.64 URZ, [UR8+0x40], UR12 ;  /* 0x0000400c08ff75b2 */ /* 0x0006620008000100 */
        /* <DEDUP_REMOVED lines=13> */
[----:B------:R3:W1:Y:S02]  /*06e0*/  SYNCS.EXCH.64 URZ, [UR8+0x78], UR12 ;  /* 0x0000780c08ff75b2 */ /* 0x0006640008000100 */
[----:B---3--:R-:W-:Y:S01]  /*06f0*/  NOP ;  /* 0x0000000000007918 */ /* 0x008fe20000000000 */
.L_x_9:
[----:B------:R-:W3:Y:S01]  /*0700*/  SHFL.IDX PT, R0, R173, RZ, 0x1f ;  /* 0x00001fffad007589 */ /* 0x000ee200000e0000 */
[----:B------:R-:W-:Y:S01]  /*0710*/  NOP ;  /* 0x0000000000007918 */ /* 0x000fe20000000000 */
[----:B---3--:R-:W-:-:S13]  /*0720*/  ISETP.NE.AND P0, PT, R0, 0x1, PT ;  /* 0x000000010000780c */ /* 0x008fda0003f05270 */
[----:B------:R-:W-:Y:S05]  /*0730*/  @P0 BRA `(.L_x_10) ;  /* 0x0000000000440947 */ /* 0x000fea0003800000 */
[----:B------:R-:W-:Y:S01]  /*0740*/  UMOV UR9, 0x400 ;  /* 0x0000040000097882 */ /* 0x000fe20000000000 */
[----:B------:R-:W-:Y:S01]  /*0750*/  UMOV UR8, 0x20 ;  /* 0x0000002000087882 */ /* 0x000fe20000000000 */
[----:B------:R-:W-:Y:S01]  /*0760*/  UMOV UR6, 0x80 ;  /* 0x0000008000067882 */ /* 0x000fe20000000000 */
[----:B------:R-:W-:Y:S02]  /*0770*/  ULEA UR9, UR37, UR9, 0x18 ;  /* 0x0000000925097291 */ /* 0x000fe4000f8ec0ff */
[----:B------:R-:W-:-:S04]  /*0780*/  UIADD3 UR12, UPT, UPT, -UR8, 0x100000, URZ ;  /* 0x00100000080c7890 */ /* 0x000fc8000fffe1ff */
[----:B------:R-:W-:Y:S02]  /*0790*/  USHF.L.U32 UR13, UR12, 0xb, URZ ;  /* 0x0000000b0c0d7899 */ /* 0x000fe400080006ff */
[----:B------:R-:W-:Y:S02]  /*07a0*/  USHF.L.U32 UR12, UR12, 0x1, URZ ;  /* 0x000000010c0c7899 */ /* 0x000fe400080006ff */
[----:B------:R-:W-:-:S04]  /*07b0*/  UIADD3 UR14, UPT, UPT, -UR6, 0x100000, URZ ;  /* 0x00100000060e7890 */ /* 0x000fc8000fffe1ff */
[----:B------:R-:W-:Y:S02]  /*07c0*/  USHF.L.U32 UR15, UR14, 0xb, URZ ;  /* 0x0000000b0e0f7899 */ /* 0x000fe400080006ff */
[----:B------:R-:W-:Y:S01]  /*07d0*/  USHF.L.U32 UR14, UR14, 0x1, URZ ;  /* 0x000000010e0e7899 */ /* 0x000fe200080006ff */
[----:B------:R-:W-:Y:S01]  /*07e0*/  ELECT P0, URZ, PT ;  /* 0x0000000000ff782f */ /* 0x000fe20003800000 */
[----:B------:R-:W3:Y:S02]  /*07f0*/  FENCE.VIEW.ASYNC.S ;  /* 0x00000000000073c6 */ /* 0x000ee40000000000 */
[----:B---3--:R3:W1:Y:S08]  /*0800*/  SYNCS.EXCH.64 URZ, [UR9+0x80], UR12 ;  /* 0x0000800c09ff75b2 */ /* 0x0086700008000100 */
[----:B------:R3:W1:Y:S01]  /*0810*/  SYNCS.EXCH.64 URZ, [UR9+0x90], UR14 ;  /* 0x0000900e09ff75b2 */ /* 0x0006620008000100 */
[----:B------:R3:W1:Y:S01]  /*0820*/  SYNCS.EXCH.64 URZ, [UR9+0x88], UR12 ;  /* 0x0000880c09ff75b2 */ /* 0x0006620008000100 */
[----:B------:R3:W1:Y:S01]  /*0830*/  SYNCS.EXCH.64 URZ, [UR9+0x98], UR14 ;  /* 0x0000980e09ff75b2 */ /* 0x0006620008000100 */
[----:B------:R-:W-:Y:S01]  /*0840*/  NOP ;  /* 0x0000000000007918 */ /* 0x000fe20000000000 */
.L_x_10:
[----:B------:R-:W2:Y:S01]  /*0850*/  SHFL.IDX PT, R0, R173, RZ, 0x1f ;  /* 0x00001fffad007589 */ /* 0x000ea200000e0000 */
[----:B------:R-:W-:Y:S01]  /*0860*/  NOP ;  /* 0x0000000000007918 */ /* 0x000fe20000000000 */
[----:B--2---:R-:W-:-:S13]  /*0870*/  ISETP.NE.AND P0, PT, R0, 0x3, PT ;  /* 0x000000030000780c */ /* 0x004fda0003f05270 */
[----:B------:R-:W-:Y:S05]  /*0880*/  @P0 BRA `(.L_x_11) ;  /* 0x00000000002c0947 */ /* 0x000fea0003800000 */
[----:B------:R-:W-:Y:S01]  /*0890*/  UMOV UR8, 0x400 ;  /* 0x0000040000087882 */ /* 0x000fe20000000000 */
[----:B------:R-:W-:Y:S01]  /*08a0*/  UMOV UR6, 0x20 ;  /* 0x0000002000067882 */ /* 0x000fe20000000000 */
[----:B------:R-:W-:Y:S02]  /*08b0*/  ULEA UR8, UR37, UR8, 0x18 ;  /* 0x0000000825087291 */ /* 0x000fe4000f8ec0ff */
[----:B---3--:R-:W-:-:S04]  /*08c0*/  UIADD3 UR12, UPT, UPT, -UR6, 0x100000, URZ ;  /* 0x00100000060c7890 */ /* 0x008fc8000fffe1ff */
[----:B------:R-:W-:Y:S02]  /*08d0*/  USHF.L.U32 UR13, UR12, 0xb, URZ ;  /* 0x0000000b0c0d7899 */ /* 0x000fe400080006ff */
[----:B------:R-:W-:Y:S01]  /*08e0*/  USHF.L.U32 UR12, UR12, 0x1, URZ ;  /* 0x000000010c0c7899 */ /* 0x000fe200080006ff */
[----:B------:R-:W-:Y:S01]  /*08f0*/  ELECT P0, URZ, PT ;  /* 0x0000000000ff782f */ /* 0x000fe20003800000 */
[----:B------:R-:W2:Y:S10]  /*0900*/  FENCE.VIEW.ASYNC.S ;  /* 0x00000000000073c6 */ /* 0x000eb40000000000 */
[----:B--2---:R2:W3:Y:S01]  /*0910*/  SYNCS.EXCH.64 URZ, [UR8+0xa0], UR12 ;  /* 0x0000a00c08ff75b2 */ /* 0x0044e20008000100 */
[----:B------:R2:W1:Y:S01]  /*0920*/  SYNCS.EXCH.64 URZ, [UR8+0xa8], UR12 ;  /* 0x0000a80c08ff75b2 */ /* 0x0004620008000100 */
[----:B------:R-:W-:Y:S01]  /*0930*/  NOP ;  /* 0x0000000000007918 */ /* 0x000fe20000000000 */
.L_x_11:
[----:B------:R-:W4:Y:S01]  /*0940*/  SHFL.IDX PT, R0, R173, RZ, 0x1f ;  /* 0x00001fffad007589 */ /* 0x000f2200000e0000 */
[----:B------:R-:W-:Y:S01]  /*0950*/  NOP ;  /* 0x0000000000007918 */ /* 0x000fe20000000000 */
[----:B----4-:R-:W-:-:S13]  /*0960*/  ISETP.NE.AND P0, PT, R0, 0x4, PT ;  /* 0x000000040000780c */ /* 0x010fda0003f05270 */
[----:B------:R-:W-:Y:S05]  /*0970*/  @P0 BRA `(.L_x_12) ;  /* 0x0000000000480947 */ /* 0x000fea0003800000 */
[----:B---3--:R-:W-:Y:S01]  /*0980*/  UMOV UR9, 0x1e0 ;  /* 0x000001e000097882 */ /* 0x008fe20000000000 */
[----:B--2---:R-:W-:Y:S01]  /*0990*/  UMOV UR8, 0x400 ;  /* 0x0000040000087882 */ /* 0x004fe20000000000 */
[----:B------:R-:W-:Y:S01]  /*09a0*/  USEL UR9, UR9, 0x1a0, UP5 ;  /* 0x000001a009097887 */ /* 0x000fe2000a800000 */
        /* <DEDUP_REMOVED lines=9> */
[----:B------:R-:W2:Y:S02]  /*0a40*/  FENCE.VIEW.ASYNC.S ;  /* 0x00000000000073c6 */ /* 0x000ea40000000000 */
[----:B--2---:R4:W2:Y:S08]  /*0a50*/  SYNCS.EXCH.64 URZ, [UR8+0xb0], UR12 ;  /* 0x0000b00c08ff75b2 */ /* 0x0048b00008000100 */
[----:B------:R4:W3:Y:S01]  /*0a60*/  SYNCS.EXCH.64 URZ, [UR8+0xc0], UR14 ;  /* 0x0000c00e08ff75b2 */ /* 0x0008e20008000100 */
[----:B------:R4:W1:Y:S01]  /*0a70*/  SYNCS.EXCH.64 URZ, [UR8+0xb8], UR12 ;  /* 0x0000b80c08ff75b2 */ /* 0x0008620008000100 */
[----:B------:R4:W1:Y:S02]  /*0a80*/  SYNCS.EXCH.64 URZ, [UR8+0xc8], UR14 ;  /* 0x0000c80e08ff75b2 */ /* 0x0008640008000100 */
[----:B----4-:R-:W-:Y:S01]  /*0a90*/  NOP ;  /* 0x0000000000007918 */ /* 0x010fe20000000000 */
.L_x_12:
[----:B------:R-:W4:Y:S01]  /*0aa0*/  SHFL.IDX PT, R0, R173, RZ, 0x1f ;  /* 0x00001fffad007589 */ /* 0x000f2200000e0000 */
[----:B------:R-:W-:Y:S01]  /*0ab0*/  NOP ;  /* 0x0000000000007918 */ /* 0x000fe20000000000 */
[----:B----4-:R-:W-:-:S13]  /*0ac0*/  ISETP.NE.AND P0, PT, R0, 0x5, PT ;  /* 0x000000050000780c */ /* 0x010fda0003f05270 */
[----:B------:R-:W-:Y:S05]  /*0ad0*/  @P0 BRA `(.L_x_13) ;  /* 0x0000000000540947 */ /* 0x000fea0003800000 */
[----:B---3--:R-:W-:Y:S01]  /*0ae0*/  UMOV UR9, 0x400 ;  /* 0x0000040000097882 */ /* 0x008fe20000000000 */
[----:B--2---:R-:W-:Y:S01]  /*0af0*/  UMOV UR8, 0x1 ;  /* 0x0000000100087882 */ /* 0x004fe20000000000 */
        /* <DEDUP_REMOVED lines=13> */
[----:B------:R4:W1:Y:S01]  /*0bd0*/  SYNCS.EXCH.64 URZ, [UR9+0xf8], UR14 ;  /* 0x0000f80e09ff75b2 */ /* 0x0008620008000100 */
[----:B------:R4:W1:Y:S01]  /*0be0*/  SYNCS.EXCH.64 URZ, [UR9+0xe0], UR12 ;  /* 0x0000e00c09ff75b2 */ /* 0x0008620008000100 */
[----:B------:R4:W1:Y:S01]  /*0bf0*/  SYNCS.EXCH.64 URZ, [UR9+0x100], UR14 ;  /* 0x0001000e09ff75b2 */ /* 0x0008620008000100 */
[----:B------:R4:W1:Y:S01]  /*0c00*/  SYNCS.EXCH.64 URZ, [UR9+0xe8], UR12 ;  /* 0x0000e80c09ff75b2 */ /* 0x0008620008000100 */
[----:B------:R4:W1:Y:S02]  /*0c10*/  SYNCS.EXCH.64 URZ, [UR9+0x108], UR14 ;  /* 0x0001080e09ff75b2 */ /* 0x0008640008000100 */
[----:B----4-:R-:W-:Y:S01]  /*0c20*/  NOP ;  /* 0x0000000000007918 */ /* 0x010fe20000000000 */
.L_x_13:
[----:B------:R-:W4:Y:S01]  /*0c30*/  SHFL.IDX PT, R0, R173, RZ, 0x1f ;  /* 0x00001fffad007589 */ /* 0x000f2200000e0000 */
[----:B------:R-:W-:Y:S01]  /*0c40*/  ISETP.NE.OR P1, PT, RZ, UR10, !P1 ;  /* 0x0000000aff007c0c */ /* 0x000fe2000cf25670 */
[----:B------:R-:W-:Y:S01]  /*0c50*/  NOP ;  /* 0x0000000000007918 */ /* 0x000fe20000000000 */
[----:B----4-:R-:W-:-:S13]  /*0c60*/  ISETP.NE.AND P0, PT, R0, 0x3, PT ;  /* 0x000000030000780c */ /* 0x010fda0003f05270 */
[----:B------:R-:W-:Y:S05]  /*0c70*/  @P0 BRA `(.L_x_14) ;  /* 0x0000000000340947 */ /* 0x000fea0003800000 */
[----:B--2---:R-:W-:Y:S01]  /*0c80*/  UMOV UR8, 0x400 ;  /* 0x0000040000087882 */ /* 0x004fe20000000000 */
[----:B------:R-:W-:Y:S01]  /*0c90*/  UMOV UR6, 0x20 ;  /* 0x0000002000067882 */ /* 0x000fe20000000000 */
[----:B------:R-:W-:Y:S02]  /*0ca0*/  ULEA UR8, UR37, UR8, 0x18 ;  /* 0x0000000825087291 */ /* 0x000fe4000f8ec0ff */
[----:B---3--:R-:W-:-:S04]  /*0cb0*/  UIADD3 UR12, UPT, UPT, -UR6, 0x100000, URZ ;  /* 0x00100000060c7890 */ /* 0x008fc8000fffe1ff */
[----:B------:R-:W-:Y:S02]  /*0cc0*/  USHF.L.U32 UR13, UR12, 0xb, URZ ;  /* 0x0000000b0c0d7899 */ /* 0x000fe400080006ff */
[----:B------:R-:W-:Y:S01]  /*0cd0*/  USHF.L.U32 UR12, UR12, 0x1, URZ ;  /* 0x000000010c0c7899 */ /* 0x000fe200080006ff */
[----:B------:R-:W-:Y:S01]  /*0ce0*/  ELECT P0, URZ, PT ;  /* 0x0000000000ff782f */ /* 0x000fe20003800000 */
[----:B------:R-:W2:Y:S10]  /*0cf0*/  FENCE.VIEW.ASYNC.S ;  /* 0x00000000000073c6 */ /* 0x000eb40000000000 */
[----:B--2---:R4:W2:Y:S01]  /*0d00*/  SYNCS.EXCH.64 URZ, [UR8+0x110], UR12 ;  /* 0x0001100c08ff75b2 */ /* 0x0048a20008000100 */
[----:B------:R4:W3:Y:S01]  /*0d10*/  SYNCS.EXCH.64 URZ, [UR8+0x120], UR12 ;  /* 0x0001200c08ff75b2 */ /* 0x0008e20008000100 */
[----:B------:R4:W1:Y:S01]  /*0d20*/  SYNCS.EXCH.64 URZ, [UR8+0x118], UR12 ;  /* 0x0001180c08ff75b2 */ /* 0x0008620008000100 */
[----:B------:R4:W1:Y:S02]  /*0d30*/  SYNCS.EXCH.64 URZ, [UR8+0x128], UR12 ;  /* 0x0001280c08ff75b2 */ /* 0x0008640008000100 */
[----:B----4-:R-:W-:Y:S01]  /*0d40*/  NOP ;  /* 0x0000000000007918 */ /* 0x010fe20000000000 */
.L_x_14:
[----:B------:R-:W-:Y:S01]  /*0d50*/  VOTEU.ALL UP1, P1 ;  /* 0x0000000000ff7886 */ /* 0x000fe20000820000 */
[----:B--2---:R-:W2:Y:S01]  /*0d60*/  LDCU UR8, c[0x0][0x36c] ;  /* 0x00006d80ff0877ac */ /* 0x004ea20008000800 */
[----:B------:R-:W-:Y:S01]  /*0d70*/  NOP ;  /* 0x0000000000007918 */ /* 0x000fe20000000000 */
[----:B------:R-:W-:Y:S01]  /*0d80*/  LOP3.LUT R10, R189, 0x1f, RZ, 0xc0, !PT ;  /* 0x0000001fbd0a7812 */ /* 0x000fe200078ec0ff */
[----:B---3--:R-:W-:Y:S01]  /*0d90*/  UMOV UR12, 0x20 ;  /* 0x00000020000c7882 */ /* 0x008fe20000000000 */
[----:B------:R-:W-:Y:S01]  /*0da0*/  @!UP1 UMOV UR6, 0x400 ;  /* 0x0000040000069882 */ /* 0x000fe20000000000 */
[----:B------:R-:W-:-:S04]  /*0db0*/  @!UP1 UIADD3 UR12, UPT, UPT, -UR12, 0x100000, URZ ;  /* 0x001000000c0c9890 */ /* 0x000fc8000fffe1ff */
[----:B------:R-:W-:Y:S02]  /*0dc0*/  @!UP1 USHF.L.U32 UR13, UR12, 0xb, URZ ;  /* 0x0000000b0c0d9899 */ /* 0x000fe400080006ff */
[----:B------:R-:W-:Y:S02]  /*0dd0*/  @!UP1 USHF.L.U32 UR12, UR12, 0x1, URZ ;  /* 0x000000010c0c9899 */ /* 0x000fe400080006ff */
[----:B------:R-:W-:Y:S01]  /*0de0*/  @!UP1 ULEA UR6, UR37, UR6, 0x18 ;  /* 0x0000000625069291 */ /* 0x000fe2000f8ec0ff */
[----:B------:R-:W-:Y:S01]  /*0df0*/  VOTEU.ALL UP1, P1 ;  /* 0x0000000000ff7886 */ /* 0x000fe20000820000 */
[----:B------:R-:W-:Y:S01]  /*0e00*/  UISETP.NE.AND UP4, UPT, UR10, URZ, UPT ;  /* 0x000000ff0a00728c */ /* 0x000fe2000bf85270 */
[----:B------:R-:W3:Y:S09]  /*0e10*/  FENCE.VIEW.ASYNC.S ;  /* 0x00000000000073c6 */ /* 0x000ef20000000000 */
[----:B---3--:R3:W4:Y:S01]  /*0e20*/  @!UP1 SYNCS.EXCH.64 URZ, [UR6+0x130], UR12 ;  /* 0x0001300c06ff95b2 */ /* 0x0087220008000100 */
[----:B--2---:R-:W-:-:S09]  /*0e30*/  UISETP.EQ.U32.AND UP1, UPT, UR8, 0x1, UPT ;  /* 0x000000010800788c */ /* 0x004fd2000bf22070 */
[----:B------:R-:W-:Y:S05]  /*0e40*/  BRA.U !UP1, `(.L_x_15) ;  /* 0x0000000109087547 */ /* 0x000fea000b800000 */
[----:B-1--4-:R-:W-:Y:S01]  /*0e50*/  UCGABAR_ARV ;  /* 0x00000000000079c7 */ /* 0x012fe20008000000 */
[----:B------:R-:W-:Y:S05]  /*0e60*/  BRA `(.L_x_16) ;  /* 0x0000000000047947 */ /* 0x000fea0003800000 */
.L_x_15:
[----:B-1--4-:R-:W-:Y:S01]  /*0e70*/  NOP ;  /* 0x0000000000007918 */ /* 0x012fe20000000000 */
.L_x_16:
[----:B------:R-:W1:Y:S01]  /*0e80*/  S2R R20, SR_CTAID.Y ;  /* 0x0000000000147919 */ /* 0x000e620000002600 */
[----:B------:R-:W-:-:S05]  /*0e90*/  CS2R.32 R170, SR_CgaSize ;  /* 0x0000000000aa7805 */ /* 0x000fca0000008a00 */
[----:B------:R-:W-:-:S05]  /*0ea0*/  IMAD R170, R170, -0xa0, RZ ;  /* 0xffffff60aaaa7824 */ /* 0x000fca00078e02ff */
[----:B---3--:R-:W-:-:S14]  /*0eb0*/  R2UR UR6, R170 ;  /* 0x00000000aa0672ca */ /* 0x008fdc00000e0000 */
[----:B------:R-:W2:Y:S01]  /*0ec0*/  LDCU UR6, c[0x0][UR6+0x2b4] ;  /* 0x00005680060677ac */ /* 0x000ea20008000800 */
[----:B------:R-:W-:-:S05]  /*0ed0*/  CS2R.32 R0, SR_CgaSize ;  /* 0x0000000000007805 */ /* 0x000fca0000008a00 */
[----:B------:R-:W-:-:S06]  /*0ee0*/  IMAD R0, R0, -0xa0, RZ ;  /* 0xffffff6000007824 */ /* 0x000fcc00078e02ff */
[----:B------:R-:W3:Y:S01]  /*0ef0*/  LDC R0, c[0x0][R0+0x2a4] ;  /* 0x0000a90000007b82 */ /* 0x000ee20000000800 */
[----:B------:R-:W-:Y:S01]  /*0f00*/  PRMT R8, RZ, 0x7610, R8 ;  /* 0x00007610ff087816 */ /* 0x000fe20000000008 */
[----:B------:R-:W4:Y:S01]  /*0f10*/  S2R R11, SR_CTAID.X ;  /* 0x00000000000b7919 */ /* 0x000f220000002500 */
[----:B------:R-:W-:-:S05]  /*0f20*/  CS2R.32 R170, SR_CgaSize ;  /* 0x0000000000aa7805 */ /* 0x000fca0000008a00 */
[----:B------:R-:W-:-:S05]  /*0f30*/  IMAD R170, R170, -0xa0, RZ ;  /* 0xffffff60aaaa7824 */ /* 0x000fca00078e02ff */
[----:B------:R-:W-:-:S14]  /*0f40*/  R2UR UR8, R170 ;  /* 0x00000000aa0872ca */ /* 0x000fdc00000e0000 */
[----:B------:R-:W3:Y:S01]  /*0f50*/  LDCU UR8, c[0x0][UR8+0x2b0] ;  /* 0x00005600080877ac */ /* 0x000ee20008000800 */
[----:B------:R-:W-:Y:S01]  /*0f60*/  UISETP.NE.AND UP2, UPT, UR10, 0x2, UPT ;  /* 0x000000020a00788c */ /* 0x000fe2000bf45270 */
[----:B------:R-:W2:Y:S01]  /*0f70*/  LDC R9, c[0x0][0xb24] ;  /* 0x0002c900ff097b82 */ /* 0x000ea20000000800 */
[----:B------:R-:W-:-:S05]  /*0f80*/  CS2R.32 R2, SR_CgaSize ;  /* 0x0000000000027805 */ /* 0x000fca0000008a00 */
[----:B------:R-:W-:-:S06]  /*0f90*/  IMAD R2, R2, -0xa0, RZ ;  /* 0xffffff6002027824 */ /* 0x000fcc00078e02ff */
[----:B------:R-:W3:Y:S08]  /*0fa0*/  LDC R2, c[0x0][R2+0x2a0] ;  /* 0x0000a80002027b82 */ /* 0x000ef00000000800 */
[----:B------:R-:W3:Y:S01]  /*0fb0*/  LDC R72, c[0x0][0xb24] ;  /* 0x0002c900ff487b82 */ /* 0x000ee20000000800 */
[----:B-1----:R-:W-:-:S07]  /*0fc0*/  I2FP.F32.U32 R3, R20 ;  /* 0x0000001400037245 */ /* 0x002fce0000201000 */
[----:B------:R-:W1:Y:S01]  /*0fd0*/  S2UR UR36, SR_CTAID.Z ;  /* 0x00000000002479c3 */ /* 0x000e620000002700 */
[----:B--2---:R-:W-:Y:S01]  /*0fe0*/  ISETP.GE.AND P0, PT, R9, 0x1, PT ;  /* 0x000000010900780c */ /* 0x004fe20003f06270 */
[----:B----4-:R-:W-:Y:S01]  /*0ff0*/  IMAD.MOV.U32 R21, RZ, RZ, R11 ;  /* 0x000000ffff157224 */ /* 0x010fe200078e000b */
[----:B------:R-:W-:Y:S01]  /*1000*/  I2FP.F32.U32 R4, R11 ;  /* 0x0000000b00047245 */ /* 0x000fe20000201000 */
[----:B------:R-:W-:Y:S01]  /*1010*/  FMUL R3, R3, UR6 ;  /* 0x0000000603037c20 */ /* 0x000fe20008400000 */
[----:B------:R-:W2:Y:S03]  /*1020*/  LDCU UR6, c[0x0][0xb30] ;  /* 0x00016600ff0677ac */ /* 0x000ea60008000800 */
[----:B---3--:R-:W-:Y:S01]  /*1030*/  FMUL R4, R4, UR8 ;  /* 0x0000000804047c20 */ /* 0x008fe20008400000 */
[----:B------:R-:W3:Y:S08]  /*1040*/  F2I.U32.TRUNC.NTZ R147, R3 ;  /* 0x0000000300937305 */ /* 0x000ef0000020f000 */
[----:B------:R-:W4:Y:S01]  /*1050*/  F2I.U32.TRUNC.NTZ R170, R4 ;  /* 0x0000000400aa7305 */ /* 0x000f22000020f000 */
[----:B--2---:R-:W-:Y:S01]  /*1060*/  UISETP.NE.AND UP3, UPT, UR6, 0x1, UPT ;  /* 0x000000010600788c */ /* 0x004fe2000bf65270 */
[----:B---3--:R-:W-:-:S05]  /*1070*/  IADD3 R147, PT, PT, -R147, RZ, RZ ;  /* 0x000000ff93937210 */ /* 0x008fca0007ffe1ff */
[----:B------:R-:W-:Y:S01]  /*1080*/  IMAD R147, R0, R147, R20 ;  /* 0x0000009300937224 */ /* 0x000fe200078e0214 */
[----:B------:R-:W-:Y:S01]  /*1090*/  PRMT R0, RZ, 0x7610, R0 ;  /* 0x00007610ff007816 */ /* 0x000fe20000000000 */
[----:B----4-:R-:W-:-:S04]  /*10a0*/  IMAD.MOV R170, RZ, RZ, -R170 ;  /* 0x000000ffffaa7224 */ /* 0x010fc800078e0aaa */
[----:B------:R-:W-:Y:S01]  /*10b0*/  IMAD R170, R2, R170, R11 ;  /* 0x000000aa02aa7224 */ /* 0x000fe200078e020b */
[----:B-1----:R-:W-:Y:S06]  /*10c0*/  BRA.U UP4, `(.L_x_17) ;  /* 0x0000000104247547 */ /* 0x002fec000b800000 */
[----:B------:R-:W-:Y:S01]  /*10d0*/  ISETP.NE.AND P1, PT, R147, RZ, PT ;  /* 0x000000ff9300720c */ /* 0x000fe20003f25270 */
[----:B------:R-:W-:Y:S01]  /*10e0*/  IMAD.MOV.U32 R0, RZ, RZ, 0x3 ;  /* 0x00000003ff007424 */ /* 0x000fe200078e00ff */
[C---:B------:R-:W-:Y:S02]  /*10f0*/  LOP3.LUT R3, R170.reuse, 0xfffffffe, RZ, 0xc0, !PT ;  /* 0xfffffffeaa037812 */ /* 0x040fe400078ec0ff */
[----:B------:R-:W-:Y:S02]  /*1100*/  ISETP.LT.U32.OR P1, PT, R170, 0x2, !P1 ;  /* 0x00000002aa00780c */ /* 0x000fe40004f21470 */
[----:B------:R-:W-:Y:S02]  /*1110*/  SHF.L.U32 R0, R0, R3, RZ ;  /* 0x0000000300007219 */ /* 0x000fe400000006ff */
[----:B------:R-:W-:Y:S02]  /*1120*/  SEL R5, RZ, 0x1, !P1 ;  /* 0x00000001ff057807 */ /* 0x000fe40004800000 */
[----:B------:R-:W-:-:S05]  /*1130*/  SEL R2, RZ, 0x2, !P1 ;  /* 0x00000002ff027807 */ /* 0x000fca0004800000 */
[----:B------:R-:W-:-:S05]  /*1140*/  IMAD.IADD R2, R5, 0x1, R2 ;  /* 0x0000000105027824 */ /* 0x000fca00078e0202 */
[----:B------:R-:W-:Y:S02]  /*1150*/  PRMT R8, R2, 0x7610, R8 ;  /* 0x0000761002087816 */ /* 0x000fe40000000008 */
.L_x_17:
[----:B------:R-:W-:Y:S05]  /*1160*/  @!P0 BRA `(.L_x_18) ;  /* 0x0000000000b88947 */ /* 0x000fea0003800000 */
[----:B------:R-:W1:Y:S01]  /*1170*/  LDC.64 R4, c[0x0][0xb18] ;  /* 0x0002c600ff047b82 */ /* 0x000e620000000a00 */
[----:B------:R-:W-:-:S07]  /*1180*/  ISETP.NE.AND P0, PT, R9, 0x1, PT ;  /* 0x000000010900780c */ /* 0x000fce0003f05270 */
[----:B------:R-:W2:Y:S08]  /*1190*/  LDC R14, c[0x0][0xb0c] ;  /* 0x0002c300ff0e7b82 */ /* 0x000eb00000000800 */
[----:B------:R-:W3:Y:S08]  /*11a0*/  LDC R13, c[0x0][0x370] ;  /* 0x0000dc00ff0d7b82 */ /* 0x000ef00000000800 */
[----:B------:R-:W4:Y:S01]  /*11b0*/  LDC R16, c[0x0][0x374] ;  /* 0x0000dd00ff107b82 */ /* 0x000f220000000800 */
[----:B-1----:R-:W-:-:S07]  /*11c0*/  ISETP.NE.AND P1, PT, R4, 0x1, PT ;  /* 0x000000010400780c */ /* 0x002fce0003f25270 */
[----:B------:R-:W3:Y:S01]  /*11d0*/  LDC.64 R6, c[0x0][0xb10] ;  /* 0x0002c400ff067b82 */ /* 0x000ee20000000a00 */
[----:B--2---:R-:W-:-:S07]  /*11e0*/  ISETP.NE.AND P2, PT, R14, 0x1, PT ;  /* 0x000000010e00780c */ /* 0x004fce0003f45270 */
[----:B------:R-:W1:Y:S08]  /*11f0*/  LDC R12, c[0x0][0xb20] ;  /* 0x0002c800ff0c7b82 */ /* 0x000e700000000800 */
[----:B------:R-:W2:Y:S01]  /*1200*/  LDC.64 R2, c[0x0][0xb28] ;  /* 0x0002ca00ff027b82 */ /* 0x000ea20000000a00 */
[----:B----4-:R-:W-:-:S04]  /*1210*/  IMAD.HI.U32 R15, R16, R5, RZ ;  /* 0x00000005100f7227 */ /* 0x010fc800078e00ff */
[----:B------:R-:W-:-:S04]  /*1220*/  IMAD.HI.U32 R5, R20, R5, RZ ;  /* 0x0000000514057227 */ /* 0x000fc800078e00ff */
[----:B---3--:R-:W-:-:S04]  /*1230*/  IMAD.HI.U32 R18, R13, R6, RZ ;  /* 0x000000060d127227 */ /* 0x008fc800078e00ff */
[C---:B------:R-:W-:Y:S01]  /*1240*/  IMAD.HI.U32 R22, R11.reuse, R6, RZ ;  /* 0x000000060b167227 */ /* 0x040fe200078e00ff */
[-C--:B------:R-:W-:Y:S02]  /*1250*/  @P2 SHF.R.U32.HI R13, RZ, R7.reuse, R18 ;  /* 0x00000007ff0d2219 */ /* 0x080fe40000011612 */
[-C--:B-1----:R-:W-:Y:S02]  /*1260*/  @P1 SHF.R.U32.HI R16, RZ, R12.reuse, R15 ;  /* 0x0000000cff101219 */ /* 0x082fe4000001160f */
[----:B------:R-:W-:Y:S02]  /*1270*/  SHF.R.U32.HI R5, RZ, R12, R5 ;  /* 0x0000000cff057219 */ /* 0x000fe40000011605 */
[----:B------:R-:W-:Y:S02]  /*1280*/  SHF.R.U32.HI R22, RZ, R7, R22 ;  /* 0x00000007ff167219 */ /* 0x000fe40000011616 */
[----:B------:R-:W-:Y:S01]  /*1290*/  SEL R5, R20, R5, !P1 ;  /* 0x0000000514057207 */ /* 0x000fe20004800000 */
[----:B--2---:R-:W-:Y:S01]  /*12a0*/  IMAD.HI.U32 R18, R16, R2, RZ ;  /* 0x0000000210127227 */ /* 0x004fe200078e00ff */
[----:B------:R-:W-:-:S02]  /*12b0*/  SEL R21, R11, R22, !P2 ;  /* 0x000000160b157207 */ /* 0x000fc40005000000 */
[----:B------:R-:W-:Y:S01]  /*12c0*/  IADD3 R7, PT, PT, -R5, RZ, RZ ;  /* 0x000000ff05077210 */ /* 0x000fe20007ffe1ff */
[----:B------:R-:W-:Y:S01]  /*12d0*/  IMAD.HI.U32 R6, R13, R2, RZ ;  /* 0x000000020d067227 */ /* 0x000fe200078e00ff */
[----:B------:R-:W-:-:S03]  /*12e0*/  @P0 SHF.R.U32.HI R16, RZ, R3, R18 ;  /* 0x00000003ff100219 */ /* 0x000fc60000011612 */
[----:B------:R-:W-:Y:S01]  /*12f0*/  IMAD R7, R4, R7, R20 ;  /* 0x0000000704077224 */ /* 0x000fe200078e0214 */
[----:B------:R-:W-:Y:S01]  /*1300*/  @P0 SHF.R.U32.HI R13, RZ, R3, R6 ;  /* 0x00000003ff0d0219 */ /* 0x000fe20000011606 */
[----:B------:R-:W-:-:S04]  /*1310*/  IMAD R16, R16, R9, RZ ;  /* 0x0000000910107224 */ /* 0x000fc800078e02ff */
[----:B------:R-:W-:Y:S01]  /*1320*/  IMAD R6, R13, R9, RZ ;  /* 0x000000090d067224 */ /* 0x000fe200078e02ff */
[----:B------:R-:W-:-:S04]  /*1330*/  ISETP.GE.AND P1, PT, R5, R16, PT ;  /* 0x000000100500720c */ /* 0x000fc80003f26270 */
[----:B------:R-:W-:Y:S01]  /*1340*/  ISETP.GE.OR P1, PT, R21, R6, P1 ;  /* 0x000000061500720c */ /* 0x000fe20000f26670 */
[----:B------:R-:W-:-:S05]  /*1350*/  IMAD.HI.U32 R6, R5, R2, RZ ;  /* 0x0000000205067227 */ /* 0x000fca00078e00ff */
[----:B------:R-:W-:-:S04]  /*1360*/  SHF.R.U32.HI R6, RZ, R3, R6 ;  /* 0x00000003ff067219 */ /* 0x000fc80000011606 */
[----:B------:R-:W-:-:S03]  /*1370*/  SEL R6, R5, R6, !P0 ;  /* 0x0000000605067207 */ /* 0x000fc60004000000 */
[----:B------:R-:W-:Y:S01]  /*1380*/  @!P1 IMAD.HI.U32 R12, R21, R2, RZ ;  /* 0x00000002150c9227 */ /* 0x000fe200078e00ff */
[----:B------:R-:W-:-:S04]  /*1390*/  IADD3 R2, PT, PT, -R6, RZ, RZ ;  /* 0x000000ff06027210 */ /* 0x000fc80007ffe1ff */
[----:B------:R-:W-:Y:S01]  /*13a0*/  @!P1 SHF.R.U32.HI R12, RZ, R3, R12 ;  /* 0x00000003ff0c9219 */ /* 0x000fe2000001160c */
[----:B------:R-:W-:-:S03]  /*13b0*/  IMAD R2, R9, R2, R5 ;  /* 0x0000000209027224 */ /* 0x000fc600078e0205 */
[----:B------:R-:W-:-:S05]  /*13c0*/  @!P1 SEL R3, R21, R12, !P0 ;  /* 0x0000000c15039207 */ /* 0x000fca0004000000 */
[--C-:B------:R-:W-:Y:S02]  /*13d0*/  @!P1 IMAD.IADD R6, R6, 0x1, -R3.reuse ;  /* 0x0000000106069824 */ /* 0x100fe400078e0a03 */
[----:B------:R-:W-:Y:S01]  /*13e0*/  @!P1 IMAD R3, R2, R13, R3 ;  /* 0x0000000d02039224 */ /* 0x000fe200078e0203 */
[----:B------:R-:W-:Y:S01]  /*13f0*/  IADD3 R2, PT, PT, -R21, RZ, RZ ;  /* 0x000000ff15027210 */ /* 0x000fe20007ffe1ff */
[----:B------:R-:W-:Y:S02]  /*1400*/  @!P1 IMAD R5, R6, R9, R21 ;  /* 0x0000000906059224 */ /* 0x000fe400078e0215 */
[----:B------:R-:W-:Y:S02]  /*1410*/  @!P1 IMAD.MOV.U32 R21, RZ, RZ, R3 ;  /* 0x000000ffff159224 */ /* 0x000fe400078e0003 */
[----:B------:R-:W-:Y:S02]  /*1420*/  IMAD R2, R14, R2, R11 ;  /* 0x000000020e027224 */ /* 0x000fe400078e020b */
[----:B------:R-:W-:-:S02]  /*1430*/  IMAD R20, R5, R4, R7 ;  /* 0x0000000405147224 */ /* 0x000fc400078e0207 */
[----:B------:R-:W-:Y:S02]  /*1440*/  IMAD R21, R21, R14, R2 ;  /* 0x0000000e15157224 */ /* 0x000fe400078e0202 */
.L_x_18:
[----:B------:R-:W-:Y:S05]  /*1450*/  BRA.U UP3, `(.L_x_19) ;  /* 0x0000000103407547 */ /* 0x000fea000b800000 */
[----:B------:R-:W1:Y:S08]  /*1460*/  LDC.64 R4, c[0x0][0xb10] ;  /* 0x0002c400ff047b82 */ /* 0x000e700000000a00 */
[----:B------:R-:W2:Y:S08]  /*1470*/  LDC.64 R2, c[0x0][0xb18] ;  /* 0x0002c600ff027b82 */ /* 0x000eb00000000a00 */
[----:B------:R-:W3:Y:S08]  /*1480*/  LDC R6, c[0x0][0xb20] ;  /* 0x0002c800ff067b82 */ /* 0x000ef00000000800 */
[----:B------:R-:W4:Y:S01]  /*1490*/  LDC R12, c[0x0][0xb0c] ;  /* 0x0002c300ff0c7b82 */ /* 0x000f220000000800 */
[----:B-1----:R-:W-:-:S05]  /*14a0*/  IMAD.HI.U32 R4, R21, R4, RZ ;  /* 0x0000000415047227 */ /* 0x002fca00078e00ff */
[----:B------:R-:W-:Y:S01]  /*14b0*/  SHF.R.U32.HI R4, RZ, R5, R4 ;  /* 0x00000005ff047219 */ /* 0x000fe20000011604 */
[----:B--2---:R-:W-:Y:S01]  /*14c0*/  IMAD.HI.U32 R3, R20, R3, RZ ;  /* 0x0000000314037227 */ /* 0x004fe200078e00ff */
[----:B------:R-:W-:-:S04]  /*14d0*/  ISETP.NE.AND P0, PT, R2, 0x1, PT ;  /* 0x000000010200780c */ /* 0x000fc80003f05270 */
[----:B---3--:R-:W-:-:S04]  /*14e0*/  SHF.R.U32.HI R3, RZ, R6, R3 ;  /* 0x00000006ff037219 */ /* 0x008fc80000011603 */
[----:B------:R-:W-:Y:S02]  /*14f0*/  SEL R3, R20, R3, !P0 ;  /* 0x0000000314037207 */ /* 0x000fe40004000000 */
[----:B----4-:R-:W-:-:S04]  /*1500*/  ISETP.NE.AND P1, PT, R12, 0x1, PT ;  /* 0x000000010c00780c */ /* 0x010fc80003f25270 */
[----:B------:R-:W-:-:S05]  /*1510*/  SEL R6, R21, R4, !P1 ;  /* 0x0000000415067207 */ /* 0x000fca0004800000 */
[----:B------:R-:W-:Y:S02]  /*1520*/  IMAD.IADD R4, R3, 0x1, -R6 ;  /* 0x0000000103047824 */ /* 0x000fe400078e0a06 */
[----:B------:R-:W-:Y:S02]  /*1530*/  IMAD.IADD R3, R6, 0x1, -R3 ;  /* 0x0000000106037824 */ /* 0x000fe400078e0a03 */
[----:B------:R-:W-:Y:S02]  /*1540*/  IMAD R21, R4, R12, R21 ;  /* 0x0000000c04157224 */ /* 0x000fe400078e0215 */
[----:B------:R-:W-:Y:S02]  /*1550*/  IMAD R20, R3, R2, R20 ;  /* 0x0000000203147224 */ /* 0x000fe400078e0214 */
.L_x_19:
[----:B------:R-:W-:Y:S05]  /*1560*/  BRA.U !UP1, `(.L_x_20) ;  /* 0x00000001090c7547 */ /* 0x000fea000b800000 */
[----:B------:R-:W-:Y:S01]  /*1570*/  UCGABAR_WAIT ;  /* 0x0000000000007dc7 */ /* 0x000fe20008000000 */
[----:B------:R-:W-:Y:S01]  /*1580*/  CCTL.IVALL ;  /* 0x00000000ff00798f */ /* 0x000fe20002000000 */
[----:B------:R-:W-:Y:S05]  /*1590*/  BRA `(.L_x_21) ;  /* 0x0000000000047947 */ /* 0x000fea0003800000 */
.L_x_20:
[----:B------:R-:W-:Y:S06]  /*15a0*/  BAR.SYNC.DEFER_BLOCKING 0x0 ;  /* 0x0000000000007b1d */ /* 0x000fec0000010000 */
.L_x_21:
[----:B------:R-:W-:Y:S05]  /*15b0*/  BRA.U UP2, `(.L_x_22) ;  /* 0x0000001502447547 */ /* 0x000fea000b800000 */
[----:B------:R-:W1:Y:S01]  /*15c0*/  LDCU UR15, c[0x0][0x38c] ;  /* 0x00007180ff0f77ac */ /* 0x000e620008000800 */
[----:B------:R-:W2:Y:S01]  /*15d0*/  LDC R9, c[0x0][0x370] ;  /* 0x0000dc00ff097b82 */ /* 0x000ea20000000800 */
[C---:B------:R-:W-:Y:S01]  /*15e0*/  IMAD.SHL.U32 R17, R11.reuse, 0x40, RZ ;  /* 0x000000400b117824 */ /* 0x040fe200078e00ff */
[----:B------:R-:W-:Y:S01]  /*15f0*/  PLOP3.LUT P1, PT, PT, PT, UP5, 0x80, 0x8 ;  /* 0x000000000008781c */ /* 0x000fe20003f2f058 */
[----:B------:R-:W-:Y:S01]  /*1600*/  UISETP.NE.AND UP1, UPT, UR10, URZ, UPT ;  /* 0x000000ff0a00728c */ /* 0x000fe2000bf25270 */
[----:B------:R-:W-:Y:S01]  /*1610*/  ISETP.NE.AND P4, PT, R10, RZ, P5 ;  /* 0x000000ff0a00720c */ /* 0x000fe20002f85270 */
[----:B------:R-:W-:Y:S01]  /*1620*/  IMAD.SHL.U32 R16, R11, 0x80, RZ ;  /* 0x000000800b107824 */ /* 0x000fe200078e00ff */
[----:B------:R-:W-:Y:S01]  /*1630*/  PLOP3.LUT P1, PT, P1, PT, PT, 0x8, 0x80 ;  /* 0x000000000080781c */ /* 0x000fe20000f2e170 */
[----:B------:R-:W-:Y:S01]  /*1640*/  IMAD.MOV.U32 R15, RZ, RZ, 0x1 ;  /* 0x00000001ff0f7424 */ /* 0x000fe200078e00ff */
[----:B------:R-:W3:Y:S01]  /*1650*/  LDC R0, c[0x0][0x374] ;  /* 0x0000dd00ff007b82 */ /* 0x000ee20000000800 */
[----:B------:R-:W-:Y:S01]  /*1660*/  IMAD.MOV.U32 R14, RZ, RZ, RZ ;  /* 0x000000ffff0e7224 */ /* 0x000fe200078e00ff */
[----:B------:R-:W-:Y:S01]  /*1670*/  CS2R R12, SRZ ;  /* 0x00000000000c7805 */ /* 0x000fe2000001ff00 */
[----:B------:R-:W-:Y:S01]  /*1680*/  IMAD.MOV.U32 R10, RZ, RZ, 0x1 ;  /* 0x00000001ff0a7424 */ /* 0x000fe200078e00ff */
[----:B------:R-:W-:Y:S01]  /*1690*/  LOP3.LUT R17, R17, 0x40, RZ, 0xc0, !PT ;  /* 0x0000004011117812 */ /* 0x000fe200078ec0ff */
[----:B------:R-:W4:Y:S01]  /*16a0*/  LDCU.64 UR24, c[0x0][0x348] ;  /* 0x00006900ff1877ac */ /* 0x000f220008000a00 */
[----:B-1----:R-:W-:-:S02]  /*16b0*/  UIADD3 UR4, UPT, UPT, UR15, 0x7f, URZ ;  /* 0x0000007f0f047890 */ /* 0x002fc4000fffe0ff */
[----:B------:R-:W-:Y:S02]  /*16c0*/  USEL UR7, UR7, 0x2, UP1 ;  /* 0x0000000207077887 */ /* 0x000fe40008800000 */
[----:B------:R-:W-:Y:S01]  /*16d0*/  USHF.R.S32.HI UR22, URZ, 0x1f, UR4 ;  /* 0x0000001fff167899 */ /* 0x000fe20008011404 */
[----:B------:R-:W-:-:S03]  /*16e0*/  UMOV UR13, URZ ;  /* 0x000000ff000d7c82 */ /* 0x000fc60008000000 */
[----:B------:R-:W-:Y:S02]  /*16f0*/  ULEA.HI UR22, UR22, UR4, URZ, 0x7 ;  /* 0x0000000416167291 */ /* 0x000fe4000f8f38ff */
[----:B------:R-:W-:Y:S02]  /*1700*/  UIADD3 UR4, UPT, UPT, UR15, -0x1, URZ ;  /* 0xffffffff0f047890 */ /* 0x000fe4000fffe0ff */
[----:B------:R-:W-:Y:S02]  /*1710*/  USHF.R.S32.HI UR22, URZ, 0x7, UR22 ;  /* 0x00000007ff167899 */ /* 0x000fe40008011416 */
[----:B------:R-:W-:Y:S02]  /*1720*/  UISETP.GE.U32.AND UP2, UPT, UR4, -0xff, UPT ;  /* 0xffffff010400788c */ /* 0x000fe4000bf46070 */
[----:B------:R-:W-:Y:S02]  /*1730*/  UISETP.LT.U32.AND UP0, UPT, UR22, 0x8, UPT ;  /* 0x000000081600788c */ /* 0x000fe4000bf01070 */
[----:B------:R-:W-:-:S02]  /*1740*/  UIADD3 UR15, UPT, UPT, UR15, 0xfe, URZ ;  /* 0x000000fe0f0f7890 */ /* 0x000fc4000fffe0ff */
[----:B------:R-:W-:-:S04]  /*1750*/  USEL UR21, UR22, 0x8, UP0 ;  /* 0x0000000816157887 */ /* 0x000fc80008000000 */
[----:B------:R-:W-:Y:S02]  /*1760*/  UIADD3 UR6, UPT, UPT, UR21, -0x1, URZ ;  /* 0xffffffff15067890 */ /* 0x000fe4000fffe0ff */
[----:B------:R-:W-:Y:S02]  /*1770*/  @UP2 UIADD3 UR6, UPT, UPT, UR21, URZ, URZ ;  /* 0x000000ff15062290 */ /* 0x000fe4000fffe0ff */
[----:B------:R-:W-:Y:S02]  /*1780*/  UIADD3 UR14, UPT, UPT, UR22, -UR21, URZ ;  /* 0x80000015160e7290 */ /* 0x000fe4000fffe0ff */
[----:B------:R-:W-:Y:S02]  /*1790*/  UIADD3 UR5, UPT, UPT, UR6, 0x1, URZ ;  /* 0x0000000106057890 */ /* 0x000fe4000fffe0ff */
[----:B--2-4-:R-:W-:-:S12]  /*17a0*/  UIADD3 UR6, UPT, UPT, -UR6, URZ, URZ ;  /* 0x000000ff06067290 */ /* 0x014fd8000fffe1ff */
.L_x_42:
[----:B------:R-:W-:Y:S01]  /*17b0*/  UISETP.NE.AND UP0, UPT, UR37, URZ, UPT ;  /* 0x000000ff2500728c */ /* 0x000fe2000bf05270 */
[----:B------:R-:W1:Y:S08]  /*17c0*/  S2UR UR37, SR_CgaCtaId ;  /* 0x00000000002579c3 */ /* 0x000e700000008800 */
[----:B------:R-:W-:Y:S05]  /*17d0*/  BRA.U UP0, `(.L_x_23) ;  /* 0x0000000100347547 */ /* 0x000fea000b800000 */
[----:B------:R-:W2:Y:S01]  /*17e0*/  S2R R2, SR_CgaCtaId ;  /* 0x0000000000027919 */ /* 0x000ea20000008800 */
[----:B------:R-:W-:-:S04]  /*17f0*/  MOV R3, 0x400 ;  /* 0x0000040000037802 */ /* 0x000fc80000000f00 */
[----:B--2---:R-:W-:Y:S02]  /*1800*/  LEA R3, R2, R3, 0x18 ;  /* 0x0000000302037211 */ /* 0x004fe400078ec0ff */
[----:B------:R-:W-:-:S03]  /*1810*/  SHF.L.U32 R2, R10, 0x1f, RZ ;  /* 0x0000001f0a027819 */ /* 0x000fc600000006ff */
[----:B------:R-:W-:-:S04]  /*1820*/  IMAD R3, R12, 0x8, R3 ;  /* 0x000000080c037824 */ /* 0x000fc800078e0203 */
[----:B------:R-:W2:Y:S02]  /*1830*/  SYNCS.PHASECHK.TRANS64.TRYWAIT P0, [R3+URZ+0x120], R2 ;  /* 0x00012002030075a7 */ /* 0x000ea400080011ff */
[----:B--2---:R-:W-:Y:S05]  /*1840*/  @!P0 BRA `(.L_x_24) ;  /* 0x00000074000c8947 */ /* 0x004fea0003800000 */
.L_x_128:
[----:B------:R-:W-:Y:S01]  /*1850*/  VIADD R12, R12, 0x1 ;  /* 0x000000010c0c7836 */ /* 0x000fe20000000000 */
[----:B------:R2:W-:Y:S04]  /*1860*/  SYNCS.ARRIVE.TRANS64.A1T0 RZ, [R3+URZ+0x110], RZ ;  /* 0x000110ff03ff79a7 */ /* 0x0005e800081000ff */
[----:B------:R-:W-:-:S04]  /*1870*/  ISETP.NE.AND P0, PT, R12, 0x2, PT ;  /* 0x000000020c00780c */ /* 0x000fc80003f05270 */
[----:B------:R-:W-:Y:S02]  /*1880*/  SEL R12, R12, RZ, P0 ;  /* 0x000000ff0c0c7207 */ /* 0x000fe40000000000 */
[----:B--2---:R-:W-:-:S04]  /*1890*/  SEL R3, RZ, 0x1, P0 ;  /* 0x00000001ff037807 */ /* 0x004fc80000000000 */
[----:B------:R-:W-:-:S07]  /*18a0*/  LOP3.LUT R10, R10, R3, RZ, 0x3c, !PT ;  /* 0x000000030a0a7212 */ /* 0x000fce00078e3cff */
.L_x_23:
[----:B------:R-:W-:Y:S01]  /*18b0*/  UMOV UR4, 0x400 ;  /* 0x0000040000047882 */ /* 0x000fe20000000000 */
[----:B------:R-:W-:Y:S01]  /*18c0*/  LEA.HI R3, R21, R21, RZ, 0x1 ;  /* 0x0000001515037211 */ /* 0x000fe200078f08ff */
[----:B-1----:R-:W-:Y:S01]  /*18d0*/  ULEA UR4, UR37, UR4, 0x18 ;  /* 0x0000000425047291 */ /* 0x002fe2000f8ec0ff */
[----:B------:R-:W-:Y:S01]  /*18e0*/  SHF.L.U32 R2, R15, 0x1f, RZ ;  /* 0x0000001f0f027819 */ /* 0x000fe200000006ff */
[----:B------:R-:W-:Y:S01]  /*18f0*/  UISETP.GE.U32.AND UP0, UPT, UR15, 0xff, UPT ;  /* 0x000000ff0f00788c */ /* 0x000fe2000bf06070 */
[----:B------:R-:W-:Y:S01]  /*1900*/  R2UR UR35, R16 ;  /* 0x00000000102372ca */ /* 0x000fe200000e0000 */
[----:B------:R-:W-:Y:S01]  /*1910*/  ULEA UR8, UR13, UR4, 0x3 ;  /* 0x000000040d087291 */ /* 0x000fe2000f8e18ff */
[----:B------:R-:W-:Y:S01]  /*1920*/  IMAD.SHL.U32 R3, R3, 0x80, RZ ;  /* 0x0000008003037824 */ /* 0x000fe200078e00ff */
[----:B------:R-:W-:Y:S01]  /*1930*/  R2UR UR11, R17 ;  /* 0x00000000110b72ca */ /* 0x000fe200000e0000 */
[----:B------:R-:W-:-:S03]  /*1940*/  UMOV UR23, URZ ;  /* 0x000000ff00177c82 */ /* 0x000fc60008000000 */
[----:B------:R-:W-:-:S03]  /*1950*/  LOP3.LUT R3, R3, 0xffffff00, RZ, 0xc0, !PT ;  /* 0xffffff0003037812 */ /* 0x000fc600078ec0ff */
[----:B------:R1:W2:Y:S01]  /*1960*/  SYNCS.PHASECHK.TRANS64.TRYWAIT P0, [UR8+0x40], R2 ;  /* 0x00004002ff0075a7 */ /* 0x0002a20008001108 */
[----:B------:R-:W-:Y:S02]  /*1970*/  R2UR UR9, R3 ;  /* 0x00000000030972ca */ /* 0x000fe400000e0000 */
[----:B------:R-:W-:-:S11]  /*1980*/  R2UR UR8, R20 ;  /* 0x00000000140872ca */ /* 0x000fd600000e0000 */
[----:B------:R-:W-:Y:S02]  /*1990*/  ULOP3.LUT UR35, UR9, 0x80, UR35, 0xf8, !UPT ;  /* 0x0000008009237892 */ /* 0x000fe4000f8ef823 */
[----:B------:R-:W-:Y:S01]  /*19a0*/  ULEA UR11, UR8, UR11, 0x7 ;  /* 0x0000000b080b7291 */ /* 0x000fe2000f8e38ff */
[----:B------:R-:W-:Y:S11]  /*19b0*/  BRA.U !UP0, `(.L_x_25) ;  /* 0x0000000108c07547 */ /* 0x000ff6000b800000 */
[----:B------:R-:W-:Y:S01]  /*19c0*/  UMOV UR16, UR6 ;  /* 0x0000000600107c82 */ /* 0x000fe20008000000 */
[----:B------:R-:W-:Y:S01]  /*19d0*/  UMOV UR17, UR13 ;  /* 0x0000000d00117c82 */ /* 0x000fe20008000000 */
[----:B------:R-:W-:-:S05]  /*19e0*/  UMOV UR34, URZ ;  /* 0x000000ff00227c82 */ /* 0x000fca0008000000 */
.L_x_31:
[----:B------:R-:W-:Y:S01]  /*19f0*/  ULEA UR33, UR17, UR4, 0x3 ;  /* 0x0000000411217291 */ /* 0x000fe2000f8e18ff */
[----:B------:R-:W-:Y:S01]  /*1a00*/  @P5 MOV R3, 0xc000 ;  /* 0x0000c00000035802 */ /* 0x000fe20000000f00 */
[----:B-12-4-:R-:W-:Y:S10]  /*1a10*/  @P0 BRA `(.L_x_26) ;  /* 0x00000000000c0947 */ /* 0x016ff40003800000 */
[----:B------:R-:W-:-:S04]  /*1a20*/  SHF.L.U32 R5, R15, 0x1f, RZ ;  /* 0x0000001f0f057819 */ /* 0x000fc800000006ff */
[----:B------:R-:W2:Y:S02]  /*1a30*/  SYNCS.PHASECHK.TRANS64.TRYWAIT P0, [UR33+0x40], R5 ;  /* 0x00004005ff0075a7 */ /* 0x000ea40008001121 */
[----:B--2---:R-:W-:Y:S05]  /*1a40*/  @!P0 BRA `(.L_x_27) ;  /* 0x0000007000a08947 */ /* 0x004fea0003800000 */
.L_x_26:
[----:B------:R2:W-:Y:S01]  /*1a50*/  @P5 SYNCS.ARRIVE.TRANS64 RZ, [UR33], R3 ;  /* 0x00000003ffff59a7 */ /* 0x0005e20008000021 */
[----:B------:R-:W-:Y:S02]  /*1a60*/  ULOP3.LUT UR8, UR7, 0x2, URZ, 0xfc, !UPT ;  /* 0x0000000207087892 */ /* 0x000fe4000f8efcff */
[----:B------:R-:W-:Y:S02]  /*1a70*/  UIADD3 UR16, UPT, UPT, UR16, 0x1, URZ ;  /* 0x0000000110107890 */ /* 0x000fe4000fffe0ff */
[----:B------:R-:W-:Y:S02]  /*1a80*/  UISETP.NE.AND UP0, UPT, UR8, 0x2, UPT ;  /* 0x000000020800788c */ /* 0x000fe4000bf05270 */
[----:B------:R-:W-:-:S07]  /*1a90*/  UISETP.NE.AND UP2, UPT, UR16, 0x1, UPT ;  /* 0x000000011000788c */ /* 0x000fce000bf45270 */
[----:B------:R-:W-:Y:S05]  /*1aa0*/  BRA.U UP0, `(.L_x_28) ;  /* 0x0000000100047547 */ /* 0x000fea000b800000 */
[----:B------:R-:W-:Y:S05]  /*1ab0*/  BPT.TRAP 0x1 ;  /* 0x000000040000795c */ /* 0x000fea0000300000 */
.L_x_28:
[----:B------:R-:W-:Y:S04]  /*1ac0*/  BSSY.RECONVERGENT B0, `(.L_x_29) ;  /* 0x0000003000007945 */ /* 0x000fe80003800200 */
[----:B------:R-:W-:Y:S05]  /*1ad0*/  @!P4 BRA `(.L_x_30) ;  /* 0x000000000004c947 */ /* 0x000fea0003800000 */
[----:B------:R-:W-:Y:S05]  /*1ae0*/  BPT.TRAP 0x1 ;  /* 0x000000040000795c */ /* 0x000fea0000300000 */
.L_x_30:
[----:B------:R-:W-:Y:S05]  /*1af0*/  BSYNC.RECONVERGENT B0 ;  /* 0x0000000000007941 */ /* 0x000fea0003800200 */
.L_x_29:
[----:B------:R-:W-:Y:S02]  /*1b00*/  UIADD3 UR13, UPT, UPT, UR17, 0x1, URZ ;  /* 0x00000001110d7890 */ /* 0x000fe4000fffe0ff */
[----:B------:R-:W-:Y:S02]  /*1b10*/  ULEA UR32, UR17, UR4, 0xe ;  /* 0x0000000411207291 */ /* 0x000fe4000f8e70ff */
[----:B------:R-:W-:Y:S02]  /*1b20*/  UISETP.NE.AND UP0, UPT, UR13, 0x8, UPT ;  /* 0x000000080d00788c */ /* 0x000fe4000bf05270 */
[----:B------:R-:W-:Y:S02]  /*1b30*/  UIADD3 UR28, UP1, UPT, UR24, 0x80, URZ ;  /* 0x00000080181c7890 */ /* 0x000fe4000ff3e0ff */
[----:B------:R-:W-:Y:S02]  /*1b40*/  USEL UR9, URZ, 0x1, UP0 ;  /* 0x00000001ff097887 */ /* 0x000fe40008000000 */
[----:B------:R-:W-:-:S02]  /*1b50*/  USEL UR13, UR13, URZ, UP0 ;  /* 0x000000ff0d0d7287 */ /* 0x000fc40008000000 */
[----:B------:R-:W-:Y:S02]  /*1b60*/  UIADD3 UR26, UP0, UPT, UR24, 0x180, URZ ;  /* 0x00000180181a7890 */ /* 0x000fe4000ff1e0ff */
[----:B------:R-:W-:Y:S01]  /*1b70*/  ULEA UR8, UR13, UR4, 0x3 ;  /* 0x000000040d087291 */ /* 0x000fe2000f8e18ff */
[----:B------:R-:W-:Y:S01]  /*1b80*/  LOP3.LUT R15, R15, UR9, RZ, 0x3c, !PT ;  /* 0x000000090f0f7c12 */ /* 0x000fe2000f8e3cff */
[----:B------:R-:W-:Y:S02]  /*1b90*/  ULOP3.LUT UR33, UR33, 0xfefffff8, URZ, 0xc0, !UPT ;  /* 0xfefffff821217892 */ /* 0x000fe4000f8ec0ff */
[----:B------:R-:W-:Y:S01]  /*1ba0*/  UIADD3.X UR29, UPT, UPT, URZ, UR25, URZ, UP1, !UPT ;  /* 0x00000019ff1d7290 */ /* 0x000fe20008ffe4ff */
[----:B-1----:R-:W-:Y:S01]  /*1bb0*/  SHF.L.U32 R2, R15, 0x1f, RZ ;  /* 0x0000001f0f027819 */ /* 0x002fe200000006ff */
[----:B------:R-:W-:Y:S02]  /*1bc0*/  UIADD3 UR32, UPT, UPT, UR32, 0x8400, URZ ;  /* 0x0000840020207890 */ /* 0x000fe4000fffe0ff */
[----:B------:R-:W-:Y:S01]  /*1bd0*/  UIADD3.X UR27, UPT, UPT, URZ, UR25, URZ, UP0, !UPT ;  /* 0x00000019ff1b7290 */ /* 0x000fe200087fe4ff */
[----:B------:R4:W1:Y:S01]  /*1be0*/  SYNCS.PHASECHK.TRANS64.TRYWAIT P0, [UR8+0x40], R2 ;  /* 0x00004002ff0075a7 */ /* 0x0008620008001108 */
[----:B------:R-:W-:Y:S01]  /*1bf0*/  ULEA UR8, UR17, UR4, 0xd ;  /* 0x0000000411087291 */ /* 0x000fe2000f8e68ff */
[----:B------:R-:W-:Y:S01]  /*1c00*/  UMOV UR18, 0x0 ;  /* 0x0000000000127882 */ /* 0x000fe20000000000 */
[----:B------:R-:W-:-:S02]  /*1c10*/  UMOV UR19, 0x10000000 ;  /* 0x1000000000137882 */ /* 0x000fc40000000000 */
[----:B------:R-:W-:Y:S01]  /*1c20*/  UIADD3 UR8, UPT, UPT, UR8, 0x28400, URZ ;  /* 0x0002840008087890 */ /* 0x000fe2000fffe0ff */
[----:B------:R2:W-:Y:S01]  /*1c30*/  UTMALDG.3D.2CTA [UR32], [UR28], desc[UR18] ;  /* 0x000012201c0075b4 */ /* 0x0005e20008211000 */
[----:B------:R-:W-:Y:S01]  /*1c40*/  UMOV UR10, UR34 ;  /* 0x00000022000a7c82 */ /* 0x000fe20008000000 */
[----:B------:R-:W-:Y:S01]  /*1c50*/  UMOV UR12, UR36 ;  /* 0x00000024000c7c82 */ /* 0x000fe20008000000 */
[----:B------:R-:W-:Y:S01]  /*1c60*/  UMOV UR9, UR33 ;  /* 0x0000002100097c82 */ /* 0x000fe20008000000 */
[----:B------:R-:W-:Y:S01]  /*1c70*/  UMOV UR23, UR5 ;  /* 0x0000000500177c82 */ /* 0x000fe20008000000 */
[----:B------:R-:W-:-:S03]  /*1c80*/  UMOV UR17, UR13 ;  /* 0x0000000d00117c82 */ /* 0x000fc60008000000 */
[----:B------:R4:W-:Y:S01]  /*1c90*/  UTMALDG.3D.2CTA [UR8], [UR26], desc[UR18] ;  /* 0x000012081a0075b4 */ /* 0x0009e20008211000 */
[----:B--2---:R-:W-:Y:S01]  /*1ca0*/  UIADD3 UR34, UPT, UPT, UR34, 0x80, URZ ;  /* 0x0000008022227890 */ /* 0x004fe2000fffe0ff */
[----:B------:R-:W-:Y:S11]  /*1cb0*/  BRA.U UP2, `(.L_x_31) ;  /* 0xfffffffd024c7547 */ /* 0x000ff6000b83ffff */
.L_x_25:
[----:B----4-:R-:W-:Y:S01]  /*1cc0*/  ULEA UR8, UR13, UR4, 0x3 ;  /* 0x000000040d087291 */ /* 0x010fe2000f8e18ff */
[----:B-1----:R-:W-:Y:S01]  /*1cd0*/  SHF.L.U32 R2, R15, 0x1f, RZ ;  /* 0x0000001f0f027819 */ /* 0x002fe200000006ff */
[----:B------:R-:W-:Y:S01]  /*1ce0*/  @!P1 SYNCS.ARRIVE.TRANS64.A1T0 RZ, [UR4+0xa8], RZ ;  /* 0x0000a8ffffff99a7 */ /* 0x000fe20008100004 */
[----:B------:R-:W-:-:S06]  /*1cf0*/  UISETP.GT.AND UP0, UPT, UR22, UR21, UPT ;  /* 0x000000151600728c */ /* 0x000fcc000bf04270 */
[----:B--2---:R1:W2:Y:S03]  /*1d00*/  SYNCS.PHASECHK.TRANS64.TRYWAIT P0, [UR8+0x40], R2 ;  /* 0x00004002ff0075a7 */ /* 0x0042a60008001108 */
[----:B------:R-:W-:Y:S05]  /*1d10*/  BRA.U !UP0, `(.L_x_32) ;  /* 0x0000000108c07547 */ /* 0x000fea000b800000 */
[----:B------:R-:W-:Y:S01]  /*1d20*/  UIADD3 UR26, UPT, UPT, UR14, UR23, URZ ;  /* 0x000000170e1a7290 */ /* 0x000fe2000fffe0ff */
[----:B------:R-:W-:-:S11]  /*1d30*/  UMOV UR27, UR13 ;  /* 0x0000000d001b7c82 */ /* 0x000fd60008000000 */
.L_x_38:
[----:B------:R-:W-:Y:S01]  /*1d40*/  ULEA UR17, UR27, UR4, 0x3 ;  /* 0x000000041b117291 */ /* 0x000fe2000f8e18ff */
[----:B--2---:R-:W-:Y:S01]  /*1d50*/  @P5 MOV R3, 0xc000 ;  /* 0x0000c00000035802 */ /* 0x004fe20000000f00 */
[----:B-12---:R-:W-:Y:S10]  /*1d60*/  @P0 BRA `(.L_x_33) ;  /* 0x00000000000c0947 */ /* 0x006ff40003800000 */
[----:B------:R-:W-:-:S04]  /*1d70*/  SHF.L.U32 R5, R15, 0x1f, RZ ;  /* 0x0000001f0f057819 */ /* 0x000fc800000006ff */
[----:B------:R-:W2:Y:S02]  /*1d80*/  SYNCS.PHASECHK.TRANS64.TRYWAIT P0, [UR17+0x40], R5 ;  /* 0x00004005ff0075a7 */ /* 0x000ea40008001111 */
[----:B--2---:R-:W-:Y:S05]  /*1d90*/  @!P0 BRA `(.L_x_34) ;  /* 0x0000006c00e48947 */ /* 0x004fea0003800000 */
.L_x_33:
[----:B------:R2:W-:Y:S01]  /*1da0*/  @P5 SYNCS.ARRIVE.TRANS64 RZ, [UR17], R3 ;  /* 0x00000003ffff59a7 */ /* 0x0005e20008000011 */
[----:B------:R-:W-:-:S04]  /*1db0*/  ULOP3.LUT UR8, UR7, 0x2, URZ, 0xfc, !UPT ;  /* 0x0000000207087892 */ /* 0x000fc8000f8efcff */
[----:B------:R-:W-:-:S09]  /*1dc0*/  UISETP.NE.AND UP0, UPT, UR8, 0x2, UPT ;  /* 0x000000020800788c */ /* 0x000fd2000bf05270 */
[----:B------:R-:W-:Y:S05]  /*1dd0*/  BRA.U UP0, `(.L_x_35) ;  /* 0x0000000100047547 */ /* 0x000fea000b800000 */
[----:B------:R-:W-:Y:S05]  /*1de0*/  BPT.TRAP 0x1 ;  /* 0x000000040000795c */ /* 0x000fea0000300000 */
.L_x_35:
[----:B------:R-:W-:Y:S04]  /*1df0*/  BSSY.RECONVERGENT B0, `(.L_x_36) ;  /* 0x0000003000007945 */ /* 0x000fe80003800200 */
[----:B------:R-:W-:Y:S05]  /*1e00*/  @!P4 BRA `(.L_x_37) ;  /* 0x000000000004c947 */ /* 0x000fea0003800000 */
[----:B------:R-:W-:Y:S05]  /*1e10*/  BPT.TRAP 0x1 ;  /* 0x000000040000795c */ /* 0x000fea0000300000 */
.L_x_37:
[----:B------:R-:W-:Y:S05]  /*1e20*/  BSYNC.RECONVERGENT B0 ;  /* 0x0000000000007941 */ /* 0x000fea0003800200 */
.L_x_36:
        /* <DEDUP_REMOVED lines=9> */
[----:B------:R-:W-:Y:S02]  /*1ec0*/  USHF.L.U32 UR18, UR23, 0x7, URZ ;  /* 0x0000000717127899 */ /* 0x000fe400080006ff */
[----:B------:R-:W-:Y:S01]  /*1ed0*/  ULOP3.LUT UR17, UR17, 0xfefffff8, URZ, 0xc0, !UPT ;  /* 0xfefffff811117892 */ /* 0x000fe2000f8ec0ff */
[----:B-1----:R-:W-:Y:S01]  /*1ee0*/  SHF.L.U32 R2, R15, 0x1f, RZ ;  /* 0x0000001f0f027819 */ /* 0x002fe200000006ff */
[----:B------:R-:W-:Y:S02]  /*1ef0*/  UIADD3 UR16, UPT, UPT, UR16, 0x8400, URZ ;  /* 0x0000840010107890 */ /* 0x000fe4000fffe0ff */
[----:B------:R-:W-:Y:S01]  /*1f00*/  UIADD3.X UR33, UPT, UPT, URZ, UR25, URZ, UP1, !UPT ;  /* 0x00000019ff217290 */ /* 0x000fe20008ffe4ff */
[----:B------:R4:W1:Y:S01]  /*1f10*/  SYNCS.PHASECHK.TRANS64.TRYWAIT P0, [UR8+0x40], R2 ;  /* 0x00004002ff0075a7 */ /* 0x0008620008001108 */
[----:B------:R-:W-:-:S02]  /*1f20*/  ULEA UR8, UR27, UR4, 0xd ;  /* 0x000000041b087291 */ /* 0x000fc4000f8e68ff */
[----:B------:R-:W-:Y:S02]  /*1f30*/  UIADD3.X UR31, UPT, UPT, URZ, UR25, URZ, UP0, !UPT ;  /* 0x00000019ff1f7290 */ /* 0x000fe400087fe4ff */
[----:B------:R-:W-:Y:S01]  /*1f40*/  UIADD3 UR8, UPT, UPT, UR8, 0x28400, URZ ;  /* 0x0002840008087890 */ /* 0x000fe2000fffe0ff */
[----:B------:R-:W-:Y:S01]  /*1f50*/  UMOV UR28, 0x0 ;  /* 0x00000000001c7882 */ /* 0x000fe20000000000 */
[----:B------:R-:W-:Y:S01]  /*1f60*/  UMOV UR29, 0x10000000 ;  /* 0x10000000001d7882 */ /* 0x000fe20000000000 */
[----:B------:R-:W-:Y:S01]  /*1f70*/  UMOV UR19, UR35 ;  /* 0x0000002300137c82 */ /* 0x000fe20008000000 */
[----:B------:R-:W-:Y:S01]  /*1f80*/  UMOV UR20, UR36 ;  /* 0x0000002400147c82 */ /* 0x000fe20008000000 */
[----:B------:R-:W-:Y:S01]  /*1f90*/  UMOV UR12, UR36 ;  /* 0x00000024000c7c82 */ /* 0x000fe20008000000 */
[----:B------:R-:W-:Y:S01]  /*1fa0*/  UMOV UR9, UR17 ;  /* 0x0000001100097c82 */ /* 0x000fe20008000000 */
[----:B------:R-:W-:Y:S01]  /*1fb0*/  UMOV UR10, UR18 ;  /* 0x00000012000a7c82 */ /* 0x000fe20008000000 */
[----:B------:R4:W-:Y:S01]  /*1fc0*/  UTMALDG.3D.2CTA [UR16], [UR32], desc[UR28] ;  /* 0x00001c10200075b4 */ /* 0x0009e20008211000 */
[----:B------:R-:W-:Y:S01]  /*1fd0*/  UIADD3 UR23, UPT, UPT, UR23, 0x1, URZ ;  /* 0x0000000117177890 */ /* 0x000fe2000fffe0ff */
[----:B------:R-:W-:-:S03]  /*1fe0*/  UMOV UR27, UR13 ;  /* 0x0000000d001b7c82 */ /* 0x000fc60008000000 */
[----:B------:R-:W-:Y:S01]  /*1ff0*/  UISETP.NE.AND UP0, UPT, UR23, UR26, UPT ;  /* 0x0000001a1700728c */ /* 0x000fe2000bf05270 */
[----:B------:R4:W-:Y:S08]  /*2000*/  UTMALDG.3D.2CTA [UR8], [UR30], desc[UR28] ;  /* 0x00001c081e0075b4 */ /* 0x0009f00008211000 */
[----:B----4-:R-:W-:Y:S05]  /*2010*/  BRA.U UP0, `(.L_x_38) ;  /* 0xfffffffd00487547 */ /* 0x010fea000b83ffff */
.L_x_32:
[C---:B-1----:R-:W-:Y:S01]  /*2020*/  LEA R2, R14.reuse, UR4, 0x3 ;  /* 0x000000040e027c11 */ /* 0x042fe2000f8e18ff */
[----:B------:R-:W-:Y:S01]  /*2030*/  NOP ;  /* 0x0000000000007918 */ /* 0x000fe20000000000 */
[----:B--2---:R-:W-:Y:S02]  /*2040*/  SHF.L.U32 R3, R13, 0x1f, RZ ;  /* 0x0000001f0d037819 */ /* 0x004fe400000006ff */
[----:B------:R-:W-:Y:S02]  /*2050*/  LEA R4, R14, UR4, 0x4 ;  /* 0x000000040e047c11 */ /* 0x000fe4000f8e20ff */
[----:B------:R-:W1:Y:S02]  /*2060*/  SYNCS.PHASECHK.TRANS64.TRYWAIT P0, [R2+URZ+0xb0], R3 ;  /* 0x0000b003020075a7 */ /* 0x000e6400080011ff */
[----:B-1----:R-:W-:Y:S05]  /*2070*/  @!P0 BRA `(.L_x_39) ;  /* 0x0000006c00448947 */ /* 0x002fea0003800000 */
.L_x_131:
[----:B------:R-:W2:Y:S01]  /*2080*/  LDS.128 R4, [R4+0x140] ;  /* 0x0001400004047984 */ /* 0x000ea20000000c00 */
[----:B------:R-:W-:Y:S01]  /*2090*/  ISETP.GE.AND P0, PT, R72, 0x1, PT ;  /* 0x000000014800780c */ /* 0x000fe20003f06270 */
[----:B-1----:R-:W-:Y:S01]  /*20a0*/  VIADD R2, R2, 0xc0 ;  /* 0x000000c002027836 */ /* 0x002fe20000000000 */
[----:B------:R-:W-:Y:S01]  /*20b0*/  @!PT LDS RZ, [RZ] ;  /* 0x00000000fffff984 */ /* 0x000fe20000000800 */
[----:B------:R-:W-:Y:S01]  /*20c0*/  @!PT LDS RZ, [RZ] ;  /* 0x00000000fffff984 */ /* 0x000fe20000000800 */
[----:B------:R-:W-:Y:S01]  /*20d0*/  @!PT LDS RZ, [RZ] ;  /* 0x00000000fffff984 */ /* 0x000fe20000000800 */
[----:B------:R-:W-:Y:S01]  /*20e0*/  @!PT LDS RZ, [RZ] ;  /* 0x00000000fffff984 */ /* 0x000fe20000000800 */
[----:B------:R1:W-:Y:S06]  /*20f0*/  MEMBAR.ALL.CTA ;  /* 0x0000000000007992 */ /* 0x0003ec0000008000 */
[----:B-1----:R-:W1:Y:S01]  /*2100*/  FENCE.VIEW.ASYNC.S ;  /* 0x00000000000073c6 */ /* 0x002e620000000000 */
[----:B------:R-:W-:-:S04]  /*2110*/  PRMT R2, RZ, 0x654, R2 ;  /* 0x00000654ff027816 */ /* 0x000fc80000000002 */
[----:B-1----:R1:W-:Y:S01]  /*2120*/  SYNCS.ARRIVE.TRANS64.RED.A1T0 RZ, [R2+URZ], RZ ;  /* 0x000000ff02ff79a7 */ /* 0x0023e200081004ff */
[----:B--2---:R-:W-:-:S13]  /*2130*/  LOP3.LUT P2, RZ, R6, 0x1, RZ, 0xc0, !PT ;  /* 0x0000000106ff7812 */ /* 0x004fda000784c0ff */
[----:B------:R-:W-:Y:S01]  /*2140*/  @P2 SHF.R.U32.HI R3, RZ, 0x10, R5 ;  /* 0x00000010ff032819 */ /* 0x000fe20000011605 */
[----:B------:R-:W-:Y:S01]  /*2150*/  VOTEU.ANY UP0, P2 ;  /* 0x0000000000ff7886 */ /* 0x000fe20001000100 */
[----:B------:R-:W-:Y:S02]  /*2160*/  @P2 MOV R11, R4 ;  /* 0x00000004000b2202 */ /* 0x000fe40000000f00 */
[----:B------:R-:W-:Y:S02]  /*2170*/  @P2 R2UR.BROADCAST UR8, R3 ;  /* 0x00000000030822ca */ /* 0x000fe400008e0000 */
[----:B------:R-:W-:-:S11]  /*2180*/  @P2 LOP3.LUT R8, R5, 0xffff, RZ, 0xc0, !PT ;  /* 0x0000ffff05082812 */ /* 0x000fd600078ec0ff */
[----:B------:R-:W-:Y:S01]  /*2190*/  @UP0 UMOV UR36, UR8 ;  /* 0x0000000800240c82 */ /* 0x000fe20008000000 */
[----:B-1----:R-:W-:Y:S05]  /*21a0*/  @!P0 BRA `(.L_x_40) ;  /* 0x0000000000b88947 */ /* 0x002fea0003800000 */
[----:B------:R-:W3:Y:S01]  /*21b0*/  LDC.64 R4, c[0x0][0xb18] ;  /* 0x0002c600ff047b82 */ /* 0x000ee20000000a00 */
[----:B------:R-:W-:-:S07]  /*21c0*/  ISETP.NE.AND P3, PT, R72, 0x1, PT ;  /* 0x000000014800780c */ /* 0x000fce0003f65270 */
[----:B------:R-:W1:Y:S08]  /*21d0*/  LDC.64 R6, c[0x0][0xb10] ;  /* 0x0002c400ff067b82 */ /* 0x000e700000000a00 */
[----:B------:R-:W2:Y:S08]  /*21e0*/  LDC R18, c[0x0][0xb20] ;  /* 0x0002c800ff127b82 */ /* 0x000eb00000000800 */
[----:B------:R-:W4:Y:S01]  /*21f0*/  LDC R20, c[0x0][0xb0c] ;  /* 0x0002c300ff147b82 */ /* 0x000f220000000800 */
[----:B---3--:R-:W-:Y:S01]  /*2200*/  IMAD.HI.U32 R19, R0, R5, RZ ;  /* 0x0000000500137227 */ /* 0x008fe200078e00ff */
[----:B------:R-:W-:-:S03]  /*2210*/  ISETP.NE.AND P0, PT, R4, 0x1, PT ;  /* 0x000000010400780c */ /* 0x000fc60003f05270 */
[----:B------:R-:W-:-:S03]  /*2220*/  IMAD.HI.U32 R5, R8, R5, RZ ;  /* 0x0000000508057227 */ /* 0x000fc600078e00ff */
[----:B------:R-:W3:Y:S01]  /*2230*/  LDC.64 R2, c[0x0][0xb28] ;  /* 0x0002ca00ff027b82 */ /* 0x000ee20000000a00 */
[----:B-1----:R-:W-:-:S04]  /*2240*/  IMAD.HI.U32 R22, R9, R6, RZ ;  /* 0x0000000609167227 */ /* 0x002fc800078e00ff */
[----:B------:R-:W-:Y:S01]  /*2250*/  IMAD.HI.U32 R24, R11, R6, RZ ;  /* 0x000000060b187227 */ /* 0x000fe200078e00ff */
[----:B------:R-:W-:Y:S02]  /*2260*/  SHF.R.U32.HI R22, RZ, R7, R22 ;  /* 0x00000007ff167219 */ /* 0x000fe40000011616 */
[-C--:B--2---:R-:W-:Y:S02]  /*2270*/  SHF.R.U32.HI R19, RZ, R18.reuse, R19 ;  /* 0x00000012ff137219 */ /* 0x084fe40000011613 */
[----:B------:R-:W-:Y:S02]  /*2280*/  SHF.R.U32.HI R5, RZ, R18, R5 ;  /* 0x00000012ff057219 */ /* 0x000fe40000011605 */
[----:B------:R-:W-:Y:S02]  /*2290*/  SEL R19, R0, R19, !P0 ;  /* 0x0000001300137207 */ /* 0x000fe40004000000 */
[----:B------:R-:W-:Y:S02]  /*22a0*/  SHF.R.U32.HI R24, RZ, R7, R24 ;  /* 0x00000007ff187219 */ /* 0x000fe40000011618 */
[----:B----4-:R-:W-:-:S02]  /*22b0*/  ISETP.NE.AND P1, PT, R20, 0x1, PT ;  /* 0x000000011400780c */ /* 0x010fc40003f25270 */
[----:B------:R-:W-:Y:S02]  /*22c0*/  SEL R5, R8, R5, !P0 ;  /* 0x0000000508057207 */ /* 0x000fe40004000000 */
[----:B------:R-:W-:Y:S02]  /*22d0*/  SEL R21, R9, R22, !P1 ;  /* 0x0000001609157207 */ /* 0x000fe40004800000 */
[----:B------:R-:W-:Y:S01]  /*22e0*/  SEL R7, R11, R24, !P1 ;  /* 0x000000180b077207 */ /* 0x000fe20004800000 */
[----:B---3--:R-:W-:-:S04]  /*22f0*/  IMAD.HI.U32 R22, R19, R2, RZ ;  /* 0x0000000213167227 */ /* 0x008fc800078e00ff */
[----:B------:R-:W-:Y:S01]  /*2300*/  IMAD.HI.U32 R6, R21, R2, RZ ;  /* 0x0000000215067227 */ /* 0x000fe200078e00ff */
[----:B------:R-:W-:-:S04]  /*2310*/  @P3 SHF.R.U32.HI R19, RZ, R3, R22 ;  /* 0x00000003ff133219 */ /* 0x000fc80000011616 */
[----:B------:R-:W-:Y:S01]  /*2320*/  @P3 SHF.R.U32.HI R21, RZ, R3, R6 ;  /* 0x00000003ff153219 */ /* 0x000fe20000011606 */
[----:B------:R-:W-:-:S04]  /*2330*/  IMAD R19, R72, R19, RZ ;  /* 0x0000001348137224 */ /* 0x000fc800078e02ff */
[----:B------:R-:W-:Y:S01]  /*2340*/  IMAD R6, R72, R21, RZ ;  /* 0x0000001548067224 */ /* 0x000fe200078e02ff */
[C---:B------:R-:W-:Y:S02]  /*2350*/  ISETP.GE.AND P0, PT, R5.reuse, R19, PT ;  /* 0x000000130500720c */ /* 0x040fe40003f06270 */
[----:B------:R-:W-:Y:S02]  /*2360*/  IADD3 R19, PT, PT, -R5, RZ, RZ ;  /* 0x000000ff05137210 */ /* 0x000fe40007ffe1ff */
[----:B------:R-:W-:Y:S01]  /*2370*/  ISETP.GE.OR P0, PT, R7, R6, P0 ;  /* 0x000000060700720c */ /* 0x000fe20000706670 */
[----:B------:R-:W-:-:S04]  /*2380*/  IMAD.HI.U32 R6, R5, R2, RZ ;  /* 0x0000000205067227 */ /* 0x000fc800078e00ff */
[----:B------:R-:W-:Y:S01]  /*2390*/  IMAD R8, R4, R19, R8 ;  /* 0x0000001304087224 */ /* 0x000fe200078e0208 */
[----:B------:R-:W-:-:S04]  /*23a0*/  SHF.R.U32.HI R6, RZ, R3, R6 ;  /* 0x00000003ff067219 */ /* 0x000fc80000011606 */
[----:B------:R-:W-:-:S03]  /*23b0*/  SEL R6, R5, R6, !P3 ;  /* 0x0000000605067207 */ /* 0x000fc60005800000 */
[----:B------:R-:W-:-:S04]  /*23c0*/  @!P0 IMAD.HI.U32 R18, R7, R2, RZ ;  /* 0x0000000207128227 */ /* 0x000fc800078e00ff */
[----:B------:R-:W-:Y:S01]  /*23d0*/  IMAD.MOV R2, RZ, RZ, -R6 ;  /* 0x000000ffff027224 */ /* 0x000fe200078e0a06 */
[----:B------:R-:W-:-:S03]  /*23e0*/  @!P0 SHF.R.U32.HI R18, RZ, R3, R18 ;  /* 0x00000003ff128219 */ /* 0x000fc60000011612 */
[----:B------:R-:W-:Y:S01]  /*23f0*/  IMAD R2, R72, R2, R5 ;  /* 0x0000000248027224 */ /* 0x000fe200078e0205 */
        /* <DEDUP_REMOVED lines=9> */
.L_x_40:
[----:B------:R-:W1:Y:S02]  /*2490*/  LDCU UR8, c[0x0][0xb30] ;  /* 0x00016600ff0877ac */ /* 0x000e640008000800 */
[----:B-1----:R-:W-:-:S09]  /*24a0*/  UISETP.NE.AND UP0, UPT, UR8, 0x1, UPT ;  /* 0x000000010800788c */ /* 0x002fd2000bf05270 */
[----:B------:R-:W-:Y:S05]  /*24b0*/  BRA.U UP0, `(.L_x_41) ;  /* 0x0000000100407547 */ /* 0x000fea000b800000 */
[----:B------:R-:W1:Y:S08]  /*24c0*/  LDC.64 R4, c[0x0][0xb10] ;  /* 0x0002c400ff047b82 */ /* 0x000e700000000a00 */
[----:B------:R-:W2:Y:S08]  /*24d0*/  LDC.64 R2, c[0x0][0xb18] ;  /* 0x0002c600ff027b82 */ /* 0x000eb00000000a00 */
[----:B------:R-:W4:Y:S08]  /*24e0*/  LDC R6, c[0x0][0xb20] ;  /* 0x0002c800ff067b82 */ /* 0x000f300000000800 */
[----:B------:R-:W3:Y:S01]  /*24f0*/  LDC R18, c[0x0][0xb0c] ;  /* 0x0002c300ff127b82 */ /* 0x000ee20000000800 */
[----:B-1----:R-:W-:-:S05]  /*2500*/  IMAD.HI.U32 R4, R11, R4, RZ ;  /* 0x000000040b047227 */ /* 0x002fca00078e00ff */
[----:B------:R-:W-:Y:S01]  /*2510*/  SHF.R.U32.HI R4, RZ, R5, R4 ;  /* 0x00000005ff047219 */ /* 0x000fe20000011604 */
[----:B--2---:R-:W-:Y:S01]  /*2520*/  IMAD.HI.U32 R3, R8, R3, RZ ;  /* 0x0000000308037227 */ /* 0x004fe200078e00ff */
[----:B------:R-:W-:-:S04]  /*2530*/  ISETP.NE.AND P0, PT, R2, 0x1, PT ;  /* 0x000000010200780c */ /* 0x000fc80003f05270 */
[----:B----4-:R-:W-:-:S04]  /*2540*/  SHF.R.U32.HI R3, RZ, R6, R3 ;  /* 0x00000006ff037219 */ /* 0x010fc80000011603 */
[----:B------:R-:W-:Y:S02]  /*2550*/  SEL R3, R8, R3, !P0 ;  /* 0x0000000308037207 */ /* 0x000fe40004000000 */
[----:B---3--:R-:W-:-:S04]  /*2560*/  ISETP.NE.AND P1, PT, R18, 0x1, PT ;  /* 0x000000011200780c */ /* 0x008fc80003f25270 */
[----:B------:R-:W-:-:S05]  /*2570*/  SEL R4, R11, R4, !P1 ;  /* 0x000000040b047207 */ /* 0x000fca0004800000 */
[----:B------:R-:W-:Y:S02]  /*2580*/  IMAD.IADD R5, R3, 0x1, -R4 ;  /* 0x0000000103057824 */ /* 0x000fe400078e0a04 */
[----:B------:R-:W-:Y:S02]  /*2590*/  IMAD.IADD R3, R4, 0x1, -R3 ;  /* 0x0000000104037824 */ /* 0x000fe400078e0a03 */
[----:B------:R-:W-:Y:S02]  /*25a0*/  IMAD R11, R5, R18, R11 ;  /* 0x00000012050b7224 */ /* 0x000fe400078e020b */
[----:B------:R-:W-:-:S07]  /*25b0*/  IMAD R8, R3, R2, R8 ;  /* 0x0000000203087224 */ /* 0x000fce00078e0208 */
.L_x_41:
[----:B------:R-:W-:Y:S01]  /*25c0*/  VIADD R14, R14, 0x1 ;  /* 0x000000010e0e7836 */ /* 0x000fe20000000000 */
[----:B------:R-:W-:Y:S01]  /*25d0*/  PLOP3.LUT P1, PT, PT, PT, PT, 0x80, 0x8 ;  /* 0x000000000008781c */ /* 0x000fe20003f2f070 */
[----:B------:R-:W-:Y:S02]  /*25e0*/  IMAD.IADD R21, R11, 0x1, R170 ;  /* 0x000000010b157824 */ /* 0x000fe400078e02aa */
[----:B------:R-:W-:Y:S01]  /*25f0*/  IMAD.IADD R20, R8, 0x1, R147 ;  /* 0x0000000108147824 */ /* 0x000fe200078e0293 */
[----:B------:R-:W-:-:S04]  /*2600*/  ISETP.NE.AND P0, PT, R14, 0x2, PT ;  /* 0x000000020e00780c */ /* 0x000fc80003f05270 */
[----:B------:R-:W-:Y:S02]  /*2610*/  SEL R2, RZ, 0x1, P0 ;  /* 0x00000001ff027807 */ /* 0x000fe40000000000 */
[----:B------:R-:W-:Y:S02]  /*2620*/  SEL R14, R14, RZ, P0 ;  /* 0x000000ff0e0e7207 */ /* 0x000fe40000000000 */
[----:B------:R-:W-:Y:S01]  /*2630*/  LOP3.LUT R13, R13, R2, RZ, 0x3c, !PT ;  /* 0x000000020d0d7212 */ /* 0x000fe200078e3cff */
[----:B------:R-:W-:Y:S06]  /*2640*/  @P2 BRA `(.L_x_42) ;  /* 0xfffffff000582947 */ /* 0x000fec000383ffff */
[----:B------:R-:W-:Y:S01]  /*2650*/  UIADD3 UR4, UPT, UPT, UR4, 0x40, URZ ;  /* 0x0000004004047890 */ /* 0x000fe2000fffe0ff */
[----:B------:R-:W-:-:S03]  /*2660*/  SHF.L.U32 R3, R15, 0x1f, RZ ;  /* 0x0000001f0f037819 */ /* 0x000fc600000006ff */
[----:B------:R-:W-:-:S09]  /*2670*/  ULEA UR5, UR13, UR4, 0x3 ;  /* 0x000000040d057291 */ /* 0x000fd2000f8e18ff */
[----:B------:R-:W1:Y:S02]  /*2680*/  SYNCS.PHASECHK.TRANS64.TRYWAIT P0, [UR5], R3 ;  /* 0x00000003ff0075a7 */ /* 0x000e640008001105 */
[----:B-1----:R-:W-:Y:S05]  /*2690*/  @!P0 BRA `(.L_x_43) ;  /* 0x0000006400d08947 */ /* 0x002fea0003800000 */
.L_x_133:
[----:B------:R-:W-:-:S04]  /*26a0*/  UIADD3 UR6, UPT, UPT, UR13, 0x1, URZ ;  /* 0x000000010d067890 */ /* 0x000fc8000fffe0ff */
[----:B------:R-:W-:-:S04]  /*26b0*/  UISETP.NE.AND UP0, UPT, UR6, 0x8, UPT ;  /* 0x000000080600788c */ /* 0x000fc8000bf05270 */
[----:B------:R-:W-:Y:S02]  /*26c0*/  USEL UR7, URZ, 0x1, UP0 ;  /* 0x00000001ff077887 */ /* 0x000fe40008000000 */
[----:B------:R-:W-:-:S04]  /*26d0*/  USEL UR6, UR6, URZ, UP0 ;  /* 0x000000ff06067287 */ /* 0x000fc80008000000 */
[----:B------:R-:W-:Y:S01]  /*26e0*/  ULEA UR5, UR6, UR4, 0x3 ;  /* 0x0000000406057291 */ /* 0x000fe2000f8e18ff */
[----:B------:R-:W-:-:S04]  /*26f0*/  LOP3.LUT R2, R15, UR7, RZ, 0x3c, !PT ;  /* 0x000000070f027c12 */ /* 0x000fc8000f8e3cff */
[----:B-1----:R-:W-:-:S04]  /*2700*/  SHF.L.U32 R3, R2, 0x1f, RZ ;  /* 0x0000001f02037819 */ /* 0x002fc800000006ff */
[----:B------:R-:W1:Y:S02]  /*2710*/  SYNCS.PHASECHK.TRANS64.TRYWAIT P0, [UR5], R3 ;  /* 0x00000003ff0075a7 */ /* 0x000e640008001105 */
[----:B-1----:R-:W-:Y:S05]  /*2720*/  @!P0 BRA `(.L_x_44) ;  /* 0x0000006400c48947 */ /* 0x002fea0003800000 */
.L_x_135:
        /* <DEDUP_REMOVED lines=9> */
.L_x_137:
        /* <DEDUP_REMOVED lines=9> */
.L_x_139:
        /* <DEDUP_REMOVED lines=9> */
.L_x_141:
        /* <DEDUP_REMOVED lines=9> */
.L_x_143:
        /* <DEDUP_REMOVED lines=9> */
.L_x_145:
[----:B------:R-:W-:-:S04]  /*2a00*/  UIADD3 UR6, UPT, UPT, UR6, 0x1, URZ ;  /* 0x0000000106067890 */ /* 0x000fc8000fffe0ff */
[----:B------:R-:W-:-:S04]  /*2a10*/  UISETP.NE.AND UP0, UPT, UR6, 0x8, UPT ;  /* 0x000000080600788c */ /* 0x000fc8000bf05270 */
[----:B------:R-:W-:Y:S02]  /*2a20*/  USEL UR5, URZ, 0x1, UP0 ;  /* 0x00000001ff057887 */ /* 0x000fe40008000000 */
[----:B------:R-:W-:-:S04]  /*2a30*/  USEL UR6, UR6, URZ, UP0 ;  /* 0x000000ff06067287 */ /* 0x000fc80008000000 */
[----:B------:R-:W-:Y:S01]  /*2a40*/  ULEA UR6, UR6, UR4, 0x3 ;  /* 0x0000000406067291 */ /* 0x000fe2000f8e18ff */
[----:B-1----:R-:W-:-:S04]  /*2a50*/  LOP3.LUT R3, R2, UR5, RZ, 0x3c, !PT ;  /* 0x0000000502037c12 */ /* 0x002fc8000f8e3cff */
[----:B------:R-:W-:Y:S01]  /*2a60*/  SHF.L.U32 R3, R3, 0x1f, RZ ;  /* 0x0000001f03037819 */ /* 0x000fe200000006ff */
[----:B---3--:R-:W-:-:S07]  /*2a70*/  IMAD.U32 R0, RZ, RZ, UR6 ;  /* 0x00000006ff007e24 */ /* 0x008fce000f8e00ff */
.L_x_50:
[----:B-1----:R1:W2:Y:S02]  /*2a80*/  SYNCS.PHASECHK.TRANS64.TRYWAIT P0, [R0+URZ], R3 ;  /* 0x00000003000075a7 */ /* 0x0022a400080011ff */
[----:B--2---:R-:W-:Y:S05]  /*2a90*/  @!P0 NANOSLEEP.SYNCS 0x989680 ;  /* 0x009896800000895d */ /* 0x004fea0003900000 */
[----:B------:R-:W2:Y:S02]  /*2aa0*/  @!P0 SYNCS.PHASECHK.TRANS64 P0, [R0+URZ], R3 ;  /* 0x00000003000085a7 */ /* 0x000ea400080010ff */
[----:B--2---:R-:W-:Y:S05]  /*2ab0*/  @P0 EXIT ;  /* 0x000000000000094d */ /* 0x004fea0003800000 */
[----:B------:R-:W-:Y:S05]  /*2ac0*/  BRA `(.L_x_50) ;  /* 0xfffffffc00ec7947 */ /* 0x000fea000383ffff */
.L_x_22:
[----:B------:R-:W-:-:S04]  /*2ad0*/  UISETP.NE.AND UP1, UPT, UR37, URZ, UPT ;  /* 0x000000ff2500728c */ /* 0x000fc8000bf25270 */
[----:B------:R-:W-:-:S09]  /*2ae0*/  UISETP.NE.OR UP1, UPT, UR10, 0x1, UP1 ;  /* 0x000000010a00788c */ /* 0x000fd20008f25670 */
[----:B------:R-:W-:Y:S05]  /*2af0*/  BRA.U UP1, `(.L_x_51) ;  /* 0x00000005014c7547 */ /* 0x000fea000b800000 */
[----:B------:R-:W-:Y:S01]  /*2b00*/  HFMA2 R11, -RZ, RZ, 0, 0 ;  /* 0x00000000ff0b7431 */ /* 0x000fe200000001ff */
[----:B------:R-:W-:Y:S01]  /*2b10*/  ISETP.GE.U32.AND P2, PT, R10, 0x2, PT ;  /* 0x000000020a00780c */ /* 0x000fe20003f46070 */
[----:B------:R-:W-:Y:S01]  /*2b20*/  IMAD.MOV.U32 R12, RZ, RZ, 0x1 ;  /* 0x00000001ff0c7424 */ /* 0x000fe200078e00ff */
[----:B------:R-:W-:Y:S01]  /*2b30*/  CS2R R8, SRZ ;  /* 0x0000000000087805 */ /* 0x000fe2000001ff00 */
[----:B------:R-:W-:Y:S01]  /*2b40*/  IMAD.MOV.U32 R3, RZ, RZ, RZ ;  /* 0x000000ffff037224 */ /* 0x000fe200078e00ff */
[----:B------:R-:W-:Y:S01]  /*2b50*/  UMOV UR4, 0x400 ;  /* 0x0000040000047882 */ /* 0x000fe20000000000 */
[----:B------:R-:W-:Y:S01]  /*2b60*/  UMOV UR6, URZ ;  /* 0x000000ff00067c82 */ /* 0x000fe20008000000 */
[----:B------:R-:W-:-:S12]  /*2b70*/  ULEA UR37, UR37, UR4, 0x18 ;  /* 0x0000000425257291 */ /* 0x000fd8000f8ec0ff */
.L_x_55:
[----:B------:R-:W-:Y:S02]  /*2b80*/  LEA R0, R3, UR37, 0x3 ;  /* 0x0000002503007c11 */ /* 0x000fe4000f8e18ff */
[----:B------:R-:W-:-:S03]  /*2b90*/  SHF.L.U32 R5, R8, 0x1f, RZ ;  /* 0x0000001f08057819 */ /* 0x000fc600000006ff */
[----:B------:R-:W-:Y:S01]  /*2ba0*/  VIADD R4, R0, 0x120 ;  /* 0x0000012000047836 */ /* 0x000fe20000000000 */
[----:B------:R-:W1:Y:S02]  /*2bb0*/  SYNCS.PHASECHK.TRANS64.TRYWAIT P0, [R0+URZ+0x110], R5 ;  /* 0x00011005000075a7 */ /* 0x000e6400080011ff */
[----:B-1----:R-:W-:Y:S05]  /*2bc0*/  @!P0 BRA `(.L_x_52) ;  /* 0x00000064002c8947 */ /* 0x002fea0003800000 */
.L_x_146:
[----:B------:R-:W-:Y:S01]  /*2bd0*/  ULEA UR5, UR6, UR37, 0x3 ;  /* 0x0000002506057291 */ /* 0x000fe2000f8e18ff */
[----:B------:R-:W-:Y:S01]  /*2be0*/  PRMT R4, RZ, 0x654, R4 ;  /* 0x00000654ff047816 */ /* 0x000fe20000000004 */
[----:B-1----:R-:W-:Y:S01]  /*2bf0*/  @!P2 IMAD.MOV.U32 R5, RZ, RZ, 0x10 ;  /* 0x00000010ff05a424 */ /* 0x002fe200078e00ff */
[----:B------:R-:W-:Y:S01]  /*2c00*/  SHF.L.U32 R7, R12, 0x1f, RZ ;  /* 0x0000001f0c077819 */ /* 0x000fe200000006ff */
[----:B------:R-:W-:Y:S01]  /*2c10*/  UIADD3 UR4, UPT, UPT, UR5, 0xb0, URZ ;  /* 0x000000b005047890 */ /* 0x000fe2000fffe0ff */
[----:B------:R1:W-:Y:S05]  /*2c20*/  SYNCS.ARRIVE.TRANS64.RED.A1T0 RZ, [R4+URZ], RZ ;  /* 0x000000ff04ff79a7 */ /* 0x0003ea00081004ff */
[----:B------:R-:W-:Y:S01]  /*2c30*/  IMAD.U32 R13, RZ, RZ, UR4 ;  /* 0x00000004ff0d7e24 */ /* 0x000fe2000f8e00ff */
[----:B------:R-:W2:Y:S04]  /*2c40*/  SYNCS.PHASECHK.TRANS64.TRYWAIT P0, [UR5+0xc0], R7 ;  /* 0x0000c007ff0075a7 */ /* 0x000ea80008001105 */
[----:B------:R-:W-:Y:S01]  /*2c50*/  PRMT R13, R10, 0x654, R13 ;  /* 0x000006540a0d7816 */ /* 0x000fe2000000000d */
[----:B-12---:R-:W-:Y:S06]  /*2c60*/  @!P0 BRA `(.L_x_53) ;  /* 0x0000006400188947 */ /* 0x006fec0003800000 */
.L_x_148:
[----:B------:R-:W-:Y:S01]  /*2c70*/  ULEA UR4, UR6, UR37, 0x4 ;  /* 0x0000002506047291 */ /* 0x000fe2000f8e20ff */
[----:B------:R-:W-:Y:S01]  /*2c80*/  SEL R2, R13, R2, !P2 ;  /* 0x000000020d027207 */ /* 0x000fe20005000000 */
[----:B------:R-:W-:Y:S01]  /*2c90*/  UIADD3 UR5, UPT, UPT, UR5, 0xb0, URZ ;  /* 0x000000b005057890 */ /* 0x000fe2000fffe0ff */
[----:B-1----:R-:W-:Y:S01]  /*2ca0*/  LEA R0, R11, UR37, 0x3 ;  /* 0x000000250b007c11 */ /* 0x002fe2000f8e18ff */
[----:B------:R-:W-:Y:S01]  /*2cb0*/  UIADD3 UR4, UPT, UPT, UR4, 0x140, URZ ;  /* 0x0000014004047890 */ /* 0x000fe2000fffe0ff */
[----:B------:R1:W-:Y:S01]  /*2cc0*/  @!P2 SYNCS.ARRIVE.TRANS64.RED RZ, [R2+URZ], R5 ;  /* 0x0000000502ffa9a7 */ /* 0x0003e200080004ff */
[----:B------:R-:W-:Y:S01]  /*2cd0*/  UIADD3 UR6, UPT, UPT, UR6, 0x1, URZ ;  /* 0x0000000106067890 */ /* 0x000fe2000fffe0ff */
[----:B------:R-:W-:-:S03]  /*2ce0*/  VIADD R3, R3, 0x1 ;  /* 0x0000000103037836 */ /* 0x000fc60000000000 */
[----:B------:R-:W-:Y:S02]  /*2cf0*/  UISETP.NE.AND UP0, UPT, UR6, 0x2, UPT ;  /* 0x000000020600788c */ /* 0x000fe4000bf05270 */
[----:B------:R-:W-:Y:S01]  /*2d00*/  ISETP.NE.AND P0, PT, R3, 0x2, PT ;  /* 0x000000020300780c */ /* 0x000fe20003f05270 */
[----:B------:R-:W-:Y:S06]  /*2d10*/  UGETNEXTWORKID.BROADCAST [UR4], [UR5] ;  /* 0x00000000040073ca */ /* 0x000fec0008000100 */
[----:B------:R-:W-:Y:S02]  /*2d20*/  USEL UR4, URZ, 0x1, UP0 ;  /* 0x00000001ff047887 */ /* 0x000fe40008000000 */
[----:B------:R-:W-:-:S04]  /*2d30*/  USEL UR6, UR6, URZ, UP0 ;  /* 0x000000ff06067287 */ /* 0x000fc80008000000 */
[----:B------:R-:W-:Y:S02]  /*2d40*/  LOP3.LUT R12, R12, UR4, RZ, 0x3c, !PT ;  /* 0x000000040c0c7c12 */ /* 0x000fe4000f8e3cff */
[----:B-1----:R-:W-:-:S04]  /*2d50*/  SHF.L.U32 R5, R9, 0x1f, RZ ;  /* 0x0000001f09057819 */ /* 0x002fc800000006ff */
[----:B------:R-:W1:Y:S02]  /*2d60*/  SYNCS.PHASECHK.TRANS64.TRYWAIT P1, [R0+URZ+0xb0], R5 ;  /* 0x0000b005000075a7 */ /* 0x000e6400080211ff */
[----:B-1----:R-:W-:Y:S05]  /*2d70*/  @!P1 BRA `(.L_x_54) ;  /* 0x0000006000ec9947 */ /* 0x002fea0003800000 */
.L_x_149:
[----:B------:R-:W-:Y:S01]  /*2d80*/  LEA R4, R11, UR37, 0x4 ;  /* 0x000000250b047c11 */ /* 0x000fe2000f8e20ff */
[----:B-1----:R-:W-:Y:S01]  /*2d90*/  VIADD R0, R0, 0xc0 ;  /* 0x000000c000007836 */ /* 0x002fe20000000000 */
[----:B------:R-:W-:Y:S01]  /*2da0*/  SEL R3, R3, RZ, P0 ;  /* 0x000000ff03037207 */ /* 0x000fe20000000000 */
[----:B------:R-:W-:-:S03]  /*2db0*/  VIADD R11, R11, 0x1 ;  /* 0x000000010b0b7836 */ /* 0x000fc60000000000 */
[----:B------:R-:W1:Y:S01]  /*2dc0*/  LDS.128 R4, [R4+0x140] ;  /* 0x0001400004047984 */ /* 0x000e620000000c00 */
[----:B------:R-:W-:Y:S02]  /*2dd0*/  PRMT R0, RZ, 0x654, R0 ;  /* 0x00000654ff007816 */ /* 0x000fe40000000000 */
[C---:B------:R-:W-:Y:S01]  /*2de0*/  ISETP.NE.AND P1, PT, R11.reuse, 0x2, PT ;  /* 0x000000020b00780c */ /* 0x040fe20003f25270 */
[----:B------:R-:W-:Y:S01]  /*2df0*/  @!PT LDS RZ, [RZ] ;  /* 0x00000000fffff984 */ /* 0x000fe20000000800 */
[----:B------:R-:W-:Y:S01]  /*2e00*/  @!PT LDS RZ, [RZ] ;  /* 0x00000000fffff984 */ /* 0x000fe20000000800 */
[----:B------:R-:W-:Y:S01]  /*2e10*/  @!PT LDS RZ, [RZ] ;  /* 0x00000000fffff984 */ /* 0x000fe20000000800 */
[----:B------:R-:W-:Y:S01]  /*2e20*/  @!PT LDS RZ, [RZ] ;  /* 0x00000000fffff984 */ /* 0x000fe20000000800 */
[----:B------:R2:W-:Y:S06]  /*2e30*/  MEMBAR.ALL.CTA ;  /* 0x0000000000007992 */ /* 0x0005ec0000008000 */
[----:B--2---:R-:W2:Y:S01]  /*2e40*/  FENCE.VIEW.ASYNC.S ;  /* 0x00000000000073c6 */ /* 0x004ea20000000000 */
[----:B------:R-:W-:Y:S01]  /*2e50*/  SEL R11, R11, RZ, P1 ;  /* 0x000000ff0b0b7207 */ /* 0x000fe20000800000 */
[----:B--2---:R2:W-:Y:S01]  /*2e60*/  SYNCS.ARRIVE.TRANS64.RED.A1T0 RZ, [R0+URZ], RZ ;  /* 0x000000ff00ff79a7 */ /* 0x0045e200081004ff */
[----:B-1----:R-:W-:-:S02]  /*2e70*/  LOP3.LUT P3, RZ, R6, 0x1, RZ, 0xc0, !PT ;  /* 0x0000000106ff7812 */ /* 0x002fc4000786c0ff */
[----:B------:R-:W-:-:S04]  /*2e80*/  SEL R5, RZ, 0x1, P0 ;  /* 0x00000001ff057807 */ /* 0x000fc80000000000 */
[----:B------:R-:W-:Y:S02]  /*2e90*/  LOP3.LUT R8, R8, R5, RZ, 0x3c, !PT ;  /* 0x0000000508087212 */ /* 0x000fe400078e3cff */
[----:B--2---:R-:W-:-:S04]  /*2ea0*/  SEL R0, RZ, 0x1, P1 ;  /* 0x00000001ff007807 */ /* 0x004fc80000800000 */
[----:B------:R-:W-:Y:S01]  /*2eb0*/  LOP3.LUT R9, R9, R0, RZ, 0x3c, !PT ;  /* 0x0000000009097212 */ /* 0x000fe200078e3cff */
[----:B------:R-:W-:Y:S06]  /*2ec0*/  @P3 BRA `(.L_x_55) ;  /* 0xfffffffc002c3947 */ /* 0x000fec000383ffff */
[----:B------:R-:W-:Y:S01]  /*2ed0*/  ULEA UR5, UR6, UR37, 0x3 ;  /* 0x0000002506057291 */ /* 0x000fe2000f8e18ff */
[----:B------:R-:W-:-:S08]  /*2ee0*/  SHF.L.U32 R3, R12, 0x1f, RZ ;  /* 0x0000001f0c037819 */ /* 0x000fd000000006ff */
[----:B------:R-:W1:Y:S02]  /*2ef0*/  SYNCS.PHASECHK.TRANS64 P0, [UR5+0xc0], R3 ;  /* 0x0000c003ff0075a7 */ /* 0x000e640008001005 */
[----:B-1----:R-:W-:Y:S05]  /*2f00*/  @P0 BRA `(.L_x_56) ;  /* 0x0000000000080947 */ /* 0x002fea0003800000 */
[----:B------:R-:W1:Y:S02]  /*2f10*/  SYNCS.PHASECHK.TRANS64.TRYWAIT P0, [UR5+0xc0], R3 ;  /* 0x0000c003ff0075a7 */ /* 0x000e640008001105 */
[----:B-1----:R-:W-:Y:S05]  /*2f20*/  @!P0 BRA `(.L_x_57) ;  /* 0x0000006000948947 */ /* 0x002fea0003800000 */
.L_x_56:
[----:B------:R-:W-:-:S04]  /*2f30*/  UIADD3 UR4, UPT, UPT, UR6, 0x1, URZ ;  /* 0x0000000106047890 */ /* 0x000fc8000fffe0ff */
[----:B------:R-:W-:-:S04]  /*2f40*/  UISETP.NE.AND UP0, UPT, UR4, 0x2, UPT ;  /* 0x000000020400788c */ /* 0x000fc8000bf05270 */
[----:B------:R-:W-:Y:S02]  /*2f50*/  USEL UR7, URZ, 0x1, UP0 ;  /* 0x00000001ff077887 */ /* 0x000fe40008000000 */
[----:B------:R-:W-:-:S04]  /*2f60*/  USEL UR4, UR4, URZ, UP0 ;  /* 0x000000ff04047287 */ /* 0x000fc80008000000 */
[----:B------:R-:W-:Y:S01]  /*2f70*/  ULEA UR4, UR4, UR37, 0x3 ;  /* 0x0000002504047291 */ /* 0x000fe2000f8e18ff */
[----:B-1----:R-:W-:-:S04]  /*2f80*/  LOP3.LUT R3, R12, UR7, RZ, 0x3c, !PT ;  /* 0x000000070c037c12 */ /* 0x002fc8000f8e3cff */
[----:B------:R-:W-:-:S04]  /*2f90*/  SHF.L.U32 R0, R3, 0x1f, RZ ;  /* 0x0000001f03007819 */ /* 0x000fc800000006ff */
[----:B------:R-:W1:Y:S02]  /*2fa0*/  SYNCS.PHASECHK.TRANS64 P0, [UR4+0xc0], R0 ;  /* 0x0000c000ff0075a7 */ /* 0x000e640008001004 */
[----:B-1----:R-:W-:Y:S05]  /*2fb0*/  @P0 EXIT ;  /* 0x000000000000094d */ /* 0x002fea0003800000 */
[----:B------:R-:W-:Y:S02]  /*2fc0*/  SHF.L.U32 R3, R3, 0x1f, RZ ;  /* 0x0000001f03037819 */ /* 0x000fe400000006ff */
[----:B------:R-:W-:-:S07]  /*2fd0*/  MOV R0, UR4 ;  /* 0x0000000400007c02 */ /* 0x000fce0008000f00 */
.L_x_58:
[----:B-1----:R1:W2:Y:S02]  /*2fe0*/  SYNCS.PHASECHK.TRANS64.TRYWAIT P0, [R0+URZ+0xc0], R3 ;  /* 0x0000c003000075a7 */ /* 0x0022a400080011ff */
[----:B--2---:R-:W-:Y:S05]  /*2ff0*/  @!P0 NANOSLEEP.SYNCS 0x989680 ;  /* 0x009896800000895d */ /* 0x004fea0003900000 */
[----:B------:R-:W2:Y:S02]  /*3000*/  @!P0 SYNCS.PHASECHK.TRANS64 P0, [R0+URZ+0xc0], R3 ;  /* 0x0000c003000085a7 */ /* 0x000ea400080010ff */
[----:B--2---:R-:W-:Y:S05]  /*3010*/  @P0 EXIT ;  /* 0x000000000000094d */ /* 0x004fea0003800000 */
[----:B------:R-:W-:Y:S05]  /*3020*/  BRA `(.L_x_58) ;  /* 0xfffffffc00ec7947 */ /* 0x000fea000383ffff */
.L_x_51:
[----:B------:R-:W-:Y:S05]  /*3030*/  BRA.U UP4, `(.L_x_59) ;  /* 0x0000001104d87547 */ /* 0x000fea000b800000 */
[----:B------:R-:W-:Y:S01]  /*3040*/  UMOV UR6, 0x40 ;  /* 0x0000004000067882 */ /* 0x000fe20000000000 */
[----:B------:R-:W-:Y:S01]  /*3050*/  NOP ;  /* 0x0000000000007918 */ /* 0x000fe20000000000 */
[----:B------:R-:W-:Y:S01]  /*3060*/  ULEA UR6, UR37, UR6, 0x18 ;  /* 0x0000000625067291 */ /* 0x000fe2000f8ec0ff */
[----:B------:R-:W-:Y:S02]  /*3070*/  UMOV UR7, 0x400 ;  /* 0x0000040000077882 */ /* 0x000fe40000000000 */
[----:B------:R-:W-:-:S06]  /*3080*/  ULEA UR37, UR37, UR7, 0x18 ;  /* 0x0000000725257291 */ /* 0x000fcc000f8ec0ff */
[----:B------:R-:W1:Y:S02]  /*3090*/  LDS.U8 R2, [UR6+0x1c] ;  /* 0x00001c06ff027984 */ /* 0x000e640008000000 */
[----:B-1----:R-:W-:-:S13]  /*30a0*/  ISETP.NE.AND P0, PT, R2, RZ, PT ;  /* 0x000000ff0200720c */ /* 0x002fda0003f05270 */
[----:B------:R-:W-:Y:S05]  /*30b0*/  @P0 BRA `(.L_x_60) ;  /* 0x0000000400080947 */ /* 0x000fea0003800000 */
[----:B------:R-:W-:Y:S02]  /*30c0*/  UISETP.NE.U32.AND UP0, UPT, UR5, 0x1, UPT ;  /* 0x000000010500788c */ /* 0x000fe4000bf05070 */
[----:B------:R-:W-:-:S07]  /*30d0*/  UIADD3 UR8, UPT, UPT, UR6, 0x8, URZ ;  /* 0x0000000806087890 */ /* 0x000fce000fffe0ff */
[----:B------:R-:W-:Y:S05]  /*30e0*/  BRA.U !UP0, `(.L_x_61) ;  /* 0x00000001089c7547 */ /* 0x000fea000b800000 */
[----:B------:R-:W-:Y:S01]  /*30f0*/  ELECT P0, URZ, PT ;  /* 0x0000000000ff782f */ /* 0x000fe20003800000 */
[----:B------:R-:W-:-:S12]  /*3100*/  BSSY B0, `(.L_x_61) ;  /* 0x0000025000007945 */ /* 0x000fd80003800000 */
[----:B------:R-:W-:Y:S05]  /*3110*/  @!P0 BRA `(.L_x_62) ;  /* 0x00000000008c8947 */ /* 0x000fea0003800000 */
[----:B------:R-:W-:-:S05]  /*3120*/  UMOV UR7, 0x10 ;  /* 0x0000001000077882 */ /* 0x000fca0000000000 */
[----:B------:R-:W-:Y:S04]  /*3130*/  DEPBAR.LE SB1, 0x36 ;  /* 0x00009d800000791a */ /* 0x000fe80000000000 */
[----:B------:R-:W1:Y:S02]  /*3140*/  UTCATOMSWS.2CTA.FIND_AND_SET.ALIGN UP1, UR7, UR7 ;  /* 0x00000007000775e3 */ /* 0x000e640008220800 */
[----:B-1----:R-:W-:Y:S01]  /*3150*/  MOV R11, UR7 ;  /* 0x00000007000b7c02 */ /* 0x002fe20008000f00 */
[----:B------:R-:W-:Y:S06]  /*3160*/  BRA.U UP1, `(.L_x_63) ;  /* 0x0000000101187547 */ /* 0x000fec000b800000 */
.L_x_64:
[----:B------:R-:W-:Y:S05]  /*3170*/  NANOSLEEP 0x64 ;  /* 0x000000640000795d */ /* 0x000fea0003800000 */
[----:B------:R-:W-:-:S05]  /*3180*/  UMOV UR7, 0x10 ;  /* 0x0000001000077882 */ /* 0x000fca0000000000 */
[----:B------:R-:W-:Y:S04]  /*3190*/  DEPBAR.LE SB1, 0x36 ;  /* 0x00009d800000791a */ /* 0x000fe80000000000 */
[----:B------:R-:W1:Y:S02]  /*31a0*/  UTCATOMSWS.2CTA.FIND_AND_SET.ALIGN UP1, UR7, UR7 ;  /* 0x00000007000775e3 */ /* 0x000e640008220800 */
[----:B-1----:R-:W-:Y:S01]  /*31b0*/  MOV R11, UR7 ;  /* 0x00000007000b7c02 */ /* 0x002fe20008000f00 */
[----:B------:R-:W-:Y:S05]  /*31c0*/  BRA.U !UP1, `(.L_x_64) ;  /* 0xfffffffd09e87547 */ /* 0x000fea000b83ffff */
.L_x_63:
[----:B------:R-:W1:Y:S01]  /*31d0*/  LDS R5, [UR6+0x10] ;  /* 0x00001006ff057984 */ /* 0x000e620008000800 */
[----:B------:R-:W-:Y:S01]  /*31e0*/  IMAD.U32 R3, RZ, RZ, UR37 ;  /* 0x00000025ff037e24 */ /* 0x000fe2000f8e00ff */
[----:B------:R-:W-:-:S03]  /*31f0*/  MOV R2, UR4 ;  /* 0x0000000400027c02 */ /* 0x000fc60008000f00 */
[----:B------:R-:W-:Y:S01]  /*3200*/  VIADD R3, R3, 0x160 ;  /* 0x0000016003037836 */ /* 0x000fe20000000000 */
[----:B-1----:R-:W-:-:S04]  /*3210*/  SHF.L.U32 R5, R5, 0x1f, RZ ;  /* 0x0000001f05057819 */ /* 0x002fc800000006ff */
[----:B------:R-:W1:Y:S02]  /*3220*/  SYNCS.PHASECHK.TRANS64.TRYWAIT P0, [UR6+0x8], R5 ;  /* 0x00000805ff0075a7 */ /* 0x000e640008001106 */
[----:B-1----:R-:W-:Y:S05]  /*3230*/  @P0 BRA `(.L_x_65) ;  /* 0x0000000000080947 */ /* 0x002fea0003800000 */
[----:B------:R-:W1:Y:S02]  /*3240*/  SYNCS.PHASECHK.TRANS64.TRYWAIT P0, [UR6+0x8], R5 ;  /* 0x00000805ff0075a7 */ /* 0x000e640008001106 */
[----:B-1----:R-:W-:Y:S05]  /*3250*/  @!P0 BRA `(.L_x_66) ;  /* 0x0000005c00e08947 */ /* 0x002fea0003800000 */
.L_x_65:
[----:B-1----:R-:W-:Y:S01]  /*3260*/  HFMA2 R4, -RZ, RZ, 0, 5.9604644775390625e-08 ;  /* 0x00000001ff047431 */ /* 0x002fe200000001ff */
[----:B------:R-:W-:Y:S01]  /*3270*/  UPRMT UR7, UR4, 0x654, UR8 ;  /* 0x0000065404077896 */ /* 0x000fe20008000008 */
[----:B------:R-:W-:Y:S01]  /*3280*/  IMAD.MOV.U32 R6, RZ, RZ, 0xffff ;  /* 0x0000ffffff067424 */ /* 0x000fe200078e00ff */
[----:B------:R-:W-:Y:S01]  /*3290*/  PRMT R2, R2, 0x654, R3 ;  /* 0x0000065402027816 */ /* 0x000fe20000000003 */
[----:B------:R-:W-:Y:S02]  /*32a0*/  IMAD.MOV.U32 R5, RZ, RZ, 0x4 ;  /* 0x00000004ff057424 */ /* 0x000fe400078e00ff */
[----:B------:R-:W-:Y:S01]  /*32b0*/  IMAD.SHL.U32 R9, R11, 0x20, RZ ;  /* 0x000000200b097824 */ /* 0x000fe200078e00ff */
[----:B------:R-:W-:Y:S02]  /*32c0*/  MOV R3, UR7 ;  /* 0x0000000700037c02 */ /* 0x000fe40008000f00 */
[-C--:B------:R-:W-:Y:S01]  /*32d0*/  SHF.L.U32 R7, R6, R11.reuse, RZ ;  /* 0x0000000b06077219 */ /* 0x080fe200000006ff */
[----:B------:R1:W-:Y:S01]  /*32e0*/  SYNCS.ARRIVE.TRANS64.RED RZ, [UR7], R5 ;  /* 0x00000005ffff79a7 */ /* 0x0003e20008000407 */
[----:B------:R-:W-:Y:S01]  /*32f0*/  SHF.L.U32 R6, R4, R11, RZ ;  /* 0x0000000b04067219 */ /* 0x000fe200000006ff */
[----:B------:R1:W-:Y:S04]  /*3300*/  STS [UR37+0x160], R9 ;  /* 0x00016009ff007988 */ /* 0x0003e80008000825 */
[----:B------:R1:W-:Y:S04]  /*3310*/  STAS [R2.64], R11 ;  /* 0x0000000b02007dbd */ /* 0x0003e8000c0008ff */
[----:B------:R1:W-:Y:S04]  /*3320*/  ATOMS.OR RZ, [UR6+0x14], R7 ;  /* 0x00001407ffff798c */ /* 0x0003e8000b000006 */
[----:B------:R1:W-:Y:S04]  /*3330*/  ATOMS.OR RZ, [UR6+0x18], R6 ;  /* 0x00001806ffff798c */ /* 0x0003e8000b000006 */
[----:B------:R1:W-:Y:S02]  /*3340*/  ATOMS.XOR RZ, [UR6+0x10], R4 ;  /* 0x00001004ffff798c */ /* 0x0003e4000b800006 */
.L_x_62:
[----:B------:R-:W-:Y:S05]  /*3350*/  BSYNC B0 ;  /* 0x0000000000007941 */ /* 0x000fea0003800000 */
.L_x_61:
[----:B------:R-:W-:Y:S05]  /*3360*/  BRA.U UP0, `(.L_x_67) ;  /* 0x00000001006c7547 */ /* 0x000fea000b800000 */
[----:B------:R-:W-:-:S03]  /*3370*/  UMOV UR7, 0xffffffff ;  /* 0xffffffff00077882 */ /* 0x000fc60000000000 */
[----:B------:R-:W-:Y:S05]  /*3380*/  BRA.DIV UR7, `(.L_x_68) ;  /* 0x0000005e07ac7947 */ /* 0x000fea000b800000 */
[----:B------:R-:W-:-:S13]  /*3390*/  ELECT P6, URZ, PT ;  /* 0x0000000000ff782f */ /* 0x000fda00038c0000 */
.L_x_153:
[----:B------:R-:W-:Y:S05]  /*33a0*/  @!P6 BRA `(.L_x_67) ;  /* 0x00000000005ce947 */ /* 0x000fea0003800000 */
[----:B-1----:R-:W1:Y:S02]  /*33b0*/  LDS R3, [UR6+0x10] ;  /* 0x00001006ff037984 */ /* 0x002e640008000800 */
[----:B-1----:R-:W-:-:S04]  /*33c0*/  SHF.L.U32 R3, R3, 0x1f, RZ ;  /* 0x0000001f03037819 */ /* 0x002fc800000006ff */
[----:B------:R-:W1:Y:S02]  /*33d0*/  SYNCS.PHASECHK.TRANS64.TRYWAIT P0, [UR6+0x8], R3 ;  /* 0x00000803ff0075a7 */ /* 0x000e640008001106 */
[----:B-1----:R-:W-:Y:S05]  /*33e0*/  @P0 BRA `(.L_x_69) ;  /* 0x0000000000080947 */ /* 0x002fea0003800000 */
[----:B------:R-:W1:Y:S02]  /*33f0*/  SYNCS.PHASECHK.TRANS64.TRYWAIT P0, [UR6+0x8], R3 ;  /* 0x00000803ff0075a7 */ /* 0x000e640008001106 */
[----:B-1----:R-:W-:Y:S05]  /*3400*/  @!P0 BRA `(.L_x_70) ;  /* 0x0000005c00ac8947 */ /* 0x002fea0003800000 */
.L_x_69:
[----:B------:R-:W2:Y:S01]  /*3410*/  LDS R5, [UR37+0x160] ;  /* 0x00016025ff057984 */ /* 0x000ea20008000800 */
[----:B-1----:R-:W-:Y:S02]  /*3420*/  HFMA2 R2, -RZ, RZ, 0, 5.9604644775390625e-08 ;  /* 0x00000001ff027431 */ /* 0x002fe400000001ff */
[----:B------:R-:W-:Y:S01]  /*3430*/  IMAD.MOV.U32 R3, RZ, RZ, 0xffff ;  /* 0x0000ffffff037424 */ /* 0x000fe200078e00ff */
[----:B------:R-:W-:Y:S01]  /*3440*/  UPRMT UR7, UR4, 0x654, UR8 ;  /* 0x0000065404077896 */ /* 0x000fe20008000008 */
[----:B--2---:R-:W-:-:S03]  /*3450*/  IMAD.SHL.U32 R4, R5, 0x20, RZ ;  /* 0x0000002005047824 */ /* 0x004fc600078e00ff */
[-C--:B------:R-:W-:Y:S02]  /*3460*/  SHF.L.U32 R3, R3, R5.reuse, RZ ;  /* 0x0000000503037219 */ /* 0x080fe400000006ff */
[----:B------:R-:W-:Y:S01]  /*3470*/  SHF.L.U32 R5, R2, R5, RZ ;  /* 0x0000000502057219 */ /* 0x000fe200000006ff */
[----:B------:R2:W-:Y:S04]  /*3480*/  STS [UR37+0x160], R4 ;  /* 0x00016004ff007988 */ /* 0x0005e80008000825 */
[----:B------:R2:W-:Y:S04]  /*3490*/  ATOMS.OR RZ, [UR6+0x14], R3 ;  /* 0x00001403ffff798c */ /* 0x0005e8000b000006 */
[----:B------:R2:W-:Y:S01]  /*34a0*/  ATOMS.OR RZ, [UR6+0x18], R5 ;  /* 0x00001805ffff798c */ /* 0x0005e2000b000006 */
[----:B------:R-:W-:Y:S03]  /*34b0*/  SYNCS.ARRIVE.TRANS64.RED.A1T0 RZ, [UR7], RZ ;  /* 0x000000ffffff79a7 */ /* 0x000fe60008100407 */
[----:B------:R2:W-:Y:S01]  /*34c0*/  ATOMS.XOR RZ, [UR6+0x10], R2 ;  /* 0x00001002ffff798c */ /* 0x0005e2000b800006 */
[----:B------:R-:W-:Y:S05]  /*34d0*/  BRA `(.L_x_67) ;  /* 0x0000000000107947 */ /* 0x000fea0003800000 */
.L_x_60:
[----:B------:R-:W-:-:S05]  /*34e0*/  MOV R2, 0xffffffff ;  /* 0xffffffff00027802 */ /* 0x000fca0000000f00 */
[----:B------:R1:W-:Y:S02]  /*34f0*/  STS [UR37+0x160], R2 ;  /* 0x00016002ff007988 */ /* 0x0003e40008000825 */
[----:B-1----:R-:W-:Y:S02]  /*3500*/  MOV R2, 0x3520 ;  /* 0x0000352000027802 */ /* 0x002fe40000000f00 */
[----:B-----5:R-:W-:Y:S05]  /*3510*/  CALL.REL.NOINC `($__internal_1_$__cuda_sm10x_tcgen05_guardrail_trap_phase_invalid_during_alloc) ;  /* 0x0000006000f47944 */ /* 0x020fea0003c00000 */
.L_x_67:
[----:B------:R-:W-:Y:S05]  /*3520*/  WARPSYNC.ALL ;  /* 0x0000000000007948 */ /* 0x000fea0003800000 */
[----:B------:R-:W3:Y:S01]  /*3530*/  S2UR UR7, SR_CgaCtaId ;  /* 0x00000000000779c3 */ /* 0x000ee20000008800 */
[----:B------:R-:W-:Y:S01]  /*3540*/  UMOV UR6, 0x400 ;  /* 0x0000040000067882 */ /* 0x000fe20000000000 */
[----:B------:R-:W-:-:S06]  /*3550*/  NOP ;  /* 0x0000000000007918 */ /* 0x000fcc0000000000 */
[----:B------:R-:W-:Y:S06]  /*3560*/  BAR.ARV 0x6, 0xa0 ;  /* 0x0182800000007b1d */ /* 0x000fec0000002000 */
[----:B------:R-:W4:Y:S01]  /*3570*/  LDCU UR8, c[0x0][0x38c] ;  /* 0x00007180ff0877ac */ /* 0x000f220008000800 */
[----:B------:R-:W-:Y:S01]  /*3580*/  LOP3.LUT R0, R0, 0xffff, RZ, 0xc0, !PT ;  /* 0x0000ffff00007812 */ /* 0x000fe200078ec0ff */
[----:B-1----:R-:W-:Y:S01]  /*3590*/  IMAD.MOV.U32 R9, RZ, RZ, 0x1 ;  /* 0x00000001ff097424 */ /* 0x002fe200078e00ff */
[----:B------:R-:W-:Y:S01]  /*35a0*/  LOP3.LUT R8, R8, 0xffff, RZ, 0xc0, !PT ;  /* 0x0000ffff08087812 */ /* 0x000fe200078ec0ff */
[----:B------:R-:W-:Y:S01]  /*35b0*/  UMOV UR19, URZ ;  /* 0x000000ff00137c82 */ /* 0x000fe20008000000 */
[----:B------:R-:W-:Y:S01]  /*35c0*/  R2UR UR11, R0 ;  /* 0x00000000000b72ca */ /* 0x000fe200000e0000 */
[----:B------:R-:W-:Y:S01]  /*35d0*/  UMOV UR18, URZ ;  /* 0x000000ff00127c82 */ /* 0x000fe20008000000 */
[----:B------:R-:W-:Y:S01]  /*35e0*/  R2UR UR12, R8 ;  /* 0x00000000080c72ca */ /* 0x000fe200000e0000 */
[----:B------:R-:W-:Y:S01]  /*35f0*/  IMAD.MOV.U32 R8, RZ, RZ, RZ ;  /* 0x000000ffff087224 */ /* 0x000fe200078e00ff */
[----:B------:R-:W-:Y:S01]  /*3600*/  UMOV UR17, URZ ;  /* 0x000000ff00117c82 */ /* 0x000fe20008000000 */
[----:B---3--:R-:W-:-:S02]  /*3610*/  ULEA UR7, UR7, UR6, 0x18 ;  /* 0x0000000607077291 */ /* 0x008fc4000f8ec0ff */
[----:B------:R-:W-:Y:S02]  /*3620*/  UISETP.NE.AND UP2, UPT, UR5, URZ, UPT ;  /* 0x000000ff0500728c */ /* 0x000fe4000bf45270 */
[----:B------:R-:W-:Y:S02]  /*3630*/  UIADD3 UR13, UPT, UPT, UR7, 0x8400, URZ ;  /* 0x00008400070d7890 */ /* 0x000fe4000fffe0ff */
[----:B------:R-:W-:Y:S02]  /*3640*/  UIADD3 UR14, UPT, UPT, UR7, 0x28400, URZ ;  /* 0x00028400070e7890 */ /* 0x000fe4000fffe0ff */
[----:B----4-:R-:W-:Y:S01]  /*3650*/  UIADD3 UR8, UPT, UPT, UR8, 0x7f, URZ ;  /* 0x0000007f08087890 */ /* 0x010fe2000fffe0ff */
[----:B--2---:R-:W1:Y:S01]  /*3660*/  LDS R2, [UR7+0x160] ;  /* 0x00016007ff027984 */ /* 0x004e620008000800 */
[----:B------:R-:W-:Y:S02]  /*3670*/  USHF.R.U32.HI UR13, URZ, 0x4, UR13 ;  /* 0x00000004ff0d7899 */ /* 0x000fe4000801160d */
[----:B------:R-:W-:-:S02]  /*3680*/  USHF.R.S32.HI UR6, URZ, 0x1f, UR8 ;  /* 0x0000001fff067899 */ /* 0x000fc40008011408 */
[----:B------:R-:W-:Y:S02]  /*3690*/  USHF.R.U32.HI UR14, URZ, 0x4, UR14 ;  /* 0x00000004ff0e7899 */ /* 0x000fe4000801160e */
[----:B------:R-:W-:Y:S02]  /*36a0*/  ULEA.HI UR6, UR6, UR8, URZ, 0x7 ;  /* 0x0000000806067291 */ /* 0x000fe4000f8f38ff */
[----:B------:R-:W-:Y:S02]  /*36b0*/  ULOP3.LUT UR13, UR13, 0x3fff, URZ, 0xc0, !UPT ;  /* 0x00003fff0d0d7892 */ /* 0x000fe4000f8ec0ff */
[----:B------:R-:W-:Y:S02]  /*36c0*/  USHF.R.S32.HI UR6, URZ, 0x7, UR6 ;  /* 0x00000007ff067899 */ /* 0x000fe40008011406 */
[----:B------:R-:W-:Y:S02]  /*36d0*/  ULOP3.LUT UR14, UR14, 0x3fff, URZ, 0xc0, !UPT ;  /* 0x00003fff0e0e7892 */ /* 0x000fe4000f8ec0ff */
[----:B------:R-:W-:Y:S01]  /*36e0*/  UISETP.LT.AND UP0, UPT, UR6, 0x1, UPT ;  /* 0x000000010600788c */ /* 0x000fe2000bf01270 */
[----:B------:R-:W-:Y:S01]  /*36f0*/  UMOV UR28, 0x0 ;  /* 0x00000000001c7882 */ /* 0x000fe20000000000 */
[----:B------:R-:W-:Y:S01]  /*3700*/  UMOV UR29, 0x10200010 ;  /* 0x10200010001d7882 */ /* 0x000fe20000000000 */
[----:B------:R-:W-:-:S02]  /*3710*/  ULOP3.LUT UR13, UR13, 0x10000, URZ, 0xfc, !UPT ;  /* 0x000100000d0d7892 */ /* 0x000fc4000f8efcff */
[----:B------:R-:W-:Y:S02]  /*3720*/  ULOP3.LUT UR14, UR14, 0x10000, URZ, 0xfc, !UPT ;  /* 0x000100000e0e7892 */ /* 0x000fe4000f8efcff */
[----:B------:R-:W-:Y:S01]  /*3730*/  USEL UR20, UR6, 0x1, !UP0 ;  /* 0x0000000106147887 */ /* 0x000fe2000c000000 */
[----:B------:R-:W-:Y:S01]  /*3740*/  UMOV UR26, 0x0 ;  /* 0x00000000001a7882 */ /* 0x000fe20000000000 */
[----:B------:R-:W-:Y:S01]  /*3750*/  UMOV UR27, 0x10200010 ;  /* 0x10200010001b7882 */ /* 0x000fe20000000000 */
[----:B------:R-:W-:Y:S01]  /*3760*/  UMOV UR24, 0x0 ;  /* 0x0000000000187882 */ /* 0x000fe20000000000 */
[----:B------:R-:W-:Y:S01]  /*3770*/  UMOV UR25, 0x10200010 ;  /* 0x1020001000197882 */ /* 0x000fe20000000000 */
[----:B------:R-:W-:Y:S01]  /*3780*/  UMOV UR22, 0x0 ;  /* 0x0000000000167882 */ /* 0x000fe20000000000 */
[----:B------:R-:W-:Y:S01]  /*3790*/  UMOV UR23, 0x10200010 ;  /* 0x1020001000177882 */ /* 0x000fe20000000000 */
[----:B-1----:R-:W-:Y:S02]  /*37a0*/  R2UR UR21, R2 ;  /* 0x00000000021572ca */ /* 0x002fe400000e0000 */
[----:B------:R-:W-:-:S13]  /*37b0*/  CS2R R2, SRZ ;  /* 0x0000000000027805 */ /* 0x000fda000001ff00 */
.L_x_78:
[C---:B------:R-:W-:Y:S02]  /*37c0*/  LEA R0, R8.reuse, UR7, 0x3 ;  /* 0x0000000708007c11 */ /* 0x040fe4000f8e18ff */
[----:B------:R-:W-:Y:S02]  /*37d0*/  SHF.L.U32 R5, R3, 0x1f, RZ ;  /* 0x0000001f03057819 */ /* 0x000fe400000006ff */
[----:B------:R-:W-:Y:S02]  /*37e0*/  LEA R4, R8, UR7, 0x4 ;  /* 0x0000000708047c11 */ /* 0x000fe4000f8e20ff */
[----:B------:R-:W1:Y:S02]  /*37f0*/  SYNCS.PHASECHK.TRANS64.TRYWAIT P0, [R0+URZ+0xb0], R5 ;  /* 0x0000b005000075a7 */ /* 0x000e6400080011ff */
[----:B-1-34-:R-:W-:Y:S05]  /*3800*/  @!P0 BRA `(.L_x_71) ;  /* 0x0000005800c48947 */ /* 0x01afea0003800000 */
.L_x_154:
[----:B-1----:R-:W1:Y:S01]  /*3810*/  LDS.128 R4, [R4+0x140] ;  /* 0x0001400004047984 */ /* 0x002e620000000c00 */
[----:B------:R-:W-:Y:S02]  /*3820*/  VIADD R0, R0, 0xc0 ;  /* 0x000000c000007836 */ /* 0x000fe40000000000 */
[----:B------:R-:W-:Y:S01]  /*3830*/  VIADD R8, R8, 0x1 ;  /* 0x0000000108087836 */ /* 0x000fe20000000000 */
[----:B------:R-:W-:Y:S01]  /*3840*/  @!PT LDS RZ, [RZ] ;  /* 0x00000000fffff984 */ /* 0x000fe20000000800 */
[----:B------:R-:W-:Y:S01]  /*3850*/  @!PT LDS RZ, [RZ] ;  /* 0x00000000fffff984 */ /* 0x000fe20000000800 */
[----:B------:R-:W-:Y:S01]  /*3860*/  @!PT LDS RZ, [RZ] ;  /* 0x00000000fffff984 */ /* 0x000fe20000000800 */
[----:B------:R-:W-:Y:S01]  /*3870*/  @!PT LDS RZ, [RZ] ;  /* 0x00000000fffff984 */ /* 0x000fe20000000800 */
[----:B------:R2:W-:Y:S06]  /*3880*/  MEMBAR.ALL.CTA ;  /* 0x0000000000007992 */ /* 0x0005ec0000008000 */
[----:B--2---:R-:W2:Y:S01]  /*3890*/  FENCE.VIEW.ASYNC.S ;  /* 0x00000000000073c6 */ /* 0x004ea20000000000 */
[----:B------:R-:W-:-:S04]  /*38a0*/  PRMT R0, RZ, 0x654, R0 ;  /* 0x00000654ff007816 */ /* 0x000fc80000000000 */
[----:B--2---:R2:W-:Y:S01]  /*38b0*/  SYNCS.ARRIVE.TRANS64.RED.A1T0 RZ, [R0+URZ], RZ ;  /* 0x000000ff00ff79a7 */ /* 0x0045e200081004ff */
[----:B-1----:R-:W-:Y:S01]  /*38c0*/  LOP3.LUT P1, RZ, R6, 0x1, RZ, 0xc0, !PT ;  /* 0x0000000106ff7812 */ /* 0x002fe2000782c0ff */
[----:B--2---:R-:W-:-:S12]  /*38d0*/  BRA.U UP2, `(.L_x_72) ;  /* 0x0000000502087547 */ /* 0x004fd8000b800000 */
[----:B------:R-:W1:Y:S01]  /*38e0*/  LDCU UR8, c[0x0][0x38c] ;  /* 0x00007180ff0877ac */ /* 0x000e620008000800 */
[----:B------:R-:W-:Y:S02]  /*38f0*/  PLOP3.LUT P2, PT, PT, PT, PT, 0x80, 0x8 ;  /* 0x000000000008781c */ /* 0x000fe40003f4f070 */
[----:B------:R-:W-:Y:S01]  /*3900*/  SHF.L.U32 R5, R9, 0x1f, RZ ;  /* 0x0000001f09057819 */ /* 0x000fe200000006ff */
[----:B------:R-:W-:Y:S02]  /*3910*/  ULEA UR9, UR19, UR7, 0x3 ;  /* 0x0000000713097291 */ /* 0x000fe4000f8e18ff */
[----:B------:R-:W-:Y:S02]  /*3920*/  ULEA UR10, UR19, UR21, 0x7 ;  /* 0x00000015130a7291 */ /* 0x000fe4000f8e38ff */
[----:B-1----:R-:W-:-:S06]  /*3930*/  UISETP.GE.AND UP0, UPT, UR8, 0x1, UPT ;  /* 0x000000010800788c */ /* 0x002fcc000bf06270 */
[----:B------:R-:W-:-:S05]  /*3940*/  PLOP3.LUT P0, PT, PT, PT, UP0, 0x80, 0x8 ;  /* 0x000000000008781c */ /* 0x000fca0003f0f008 */
[----:B------:R-:W-:-:S08]  /*3950*/  @UP0 ULEA UR8, UR18, UR7, 0x3 ;  /* 0x0000000712080291 */ /* 0x000fd0000f8e18ff */
[----:B------:R-:W-:-:S04]  /*3960*/  @P0 SHF.L.U32 R0, R2, 0x1f, RZ ;  /* 0x0000001f02000819 */ /* 0x000fc800000006ff */
[----:B------:R1:W2:Y:S01]  /*3970*/  @P0 SYNCS.PHASECHK.TRANS64.TRYWAIT P2, [UR8], R0 ;  /* 0x00000000ff0005a7 */ /* 0x0002a20008041108 */
[----:B------:R-:W3:Y:S02]  /*3980*/  SYNCS.PHASECHK.TRANS64.TRYWAIT P0, [UR9+0xf0], R5 ;  /* 0x0000f005ff0075a7 */ /* 0x000ee40008001109 */
[----:B-123--:R-:W-:Y:S05]  /*3990*/  @!P0 BRA `(.L_x_73) ;  /* 0x0000005800748947 */ /* 0x00efea0003800000 */
.L_x_156:
[----:B------:R-:W-:Y:S01]  /*39a0*/  UMOV UR16, UR17 ;  /* 0x0000001100107c82 */ /* 0x000fe20008000000 */
[----:B------:R-:W-:Y:S05]  /*39b0*/  BRA.U !UP0, `(.L_x_74) ;  /* 0x0000000108c07547 */ /* 0x000fea000b800000 */
[----:B------:R-:W-:Y:S02]  /*39c0*/  UIADD3 UR16, UPT, UPT, UR20, UR17, URZ ;  /* 0x0000001114107290 */ /* 0x000fe4000fffe0ff */
[----:B------:R-:W-:Y:S01]  /*39d0*/  UPLOP3.LUT UP3, UPT, UPT, UPT, UPT, 0x40, 0x4 ;  /* 0x000000000004789c */ /* 0x000fe20003f6e870 */
[----:B------:R-:W-:Y:S01]  /*39e0*/  UMOV UR15, UR6 ;  /* 0x00000006000f7c82 */ /* 0x000fe20008000000 */
[----:B------:R-:W-:-:S09]  /*39f0*/  UMOV UR46, UR18 ;  /* 0x00000012002e7c82 */ /* 0x000fd20008000000 */
.L_x_77:
[----:B--2---:R-:W-:Y:S01]  /*3a00*/  ULEA UR8, UR46, UR7, 0x3 ;  /* 0x000000072e087291 */ /* 0x004fe2000f8e18ff */
[----:B---3--:R-:W-:Y:S11]  /*3a10*/  @P2 BRA `(.L_x_75) ;  /* 0x00000000000c2947 */ /* 0x008ff60003800000 */
[----:B-1----:R-:W-:Y:S04]  /*3a20*/  SHF.L.U32 R5, R2, 0x1f, RZ ;  /* 0x0000001f02057819 */ /* 0x002fe800000006ff */
[----:B------:R-:W1:Y:S02]  /*3a30*/  SYNCS.PHASECHK.TRANS64.TRYWAIT P0, [UR8], R5 ;  /* 0x00000005ff0075a7 */ /* 0x000e640008001108 */
[----:B-1----:R-:W-:Y:S05]  /*3a40*/  @!P0 BRA `(.L_x_76) ;  /* 0x0000005800608947 */ /* 0x002fea0003800000 */
.L_x_75:
[----:B------:R-:W-:Y:S01]  /*3a50*/  UISETP.NE.AND UP0, UPT, UR15, 0x1, UPT ;  /* 0x000000010f00788c */ /* 0x000fe2000bf05270 */
[----:B------:R-:W-:Y:S01]  /*3a60*/  PLOP3.LUT P2, PT, PT, PT, PT, 0x80, 0x8 ;  /* 0x000000000008781c */ /* 0x000fe20003f4f070 */
[----:B------:R-:W-:Y:S02]  /*3a70*/  UIADD3 UR18, UPT, UPT, UR46, 0x1, URZ ;  /* 0x000000012e127890 */ /* 0x000fe4000fffe0ff */
[----:B------:R-:W-:Y:S02]  /*3a80*/  ULEA UR32, UR46, UR14, 0x9 ;  /* 0x0000000e2e207291 */ /* 0x000fe4000f8e48ff */
[----:B------:R-:W-:Y:S01]  /*3a90*/  UISETP.NE.AND UP1, UPT, UR18, 0x8, UPT ;  /* 0x000000081200788c */ /* 0x000fe2000bf25270 */
[----:B------:R-:W-:Y:S01]  /*3aa0*/  PLOP3.LUT P0, PT, PT, PT, UP0, 0x80, 0x8 ;  /* 0x000000000008781c */ /* 0x000fe20003f0f008 */
[----:B------:R-:W-:Y:S02]  /*3ab0*/  UIADD3 UR44, UPT, UPT, UR32, 0x2, URZ ;  /* 0x00000002202c7890 */ /* 0x000fe4000fffe0ff */
[----:B------:R-:W-:Y:S02]  /*3ac0*/  USEL UR31, URZ, 0x1, UP1 ;  /* 0x00000001ff1f7887 */ /* 0x000fe40008800000 */
[----:B------:R-:W-:Y:S02]  /*3ad0*/  USEL UR18, UR18, URZ, UP1 ;  /* 0x000000ff12127287 */ /* 0x000fe40008800000 */
[----:B------:R-:W-:Y:S02]  /*3ae0*/  UIADD3 UR40, UPT, UPT, UR32, 0x4, URZ ;  /* 0x0000000420287890 */ /* 0x000fe4000fffe0ff */
[----:B------:R-:W-:Y:S01]  /*3af0*/  @UP0 ULEA UR30, UR18, UR7, 0x3 ;  /* 0x00000007121e0291 */ /* 0x000fe2000f8e18ff */
[----:B------:R-:W-:Y:S01]  /*3b00*/  LOP3.LUT R2, R2, UR31, RZ, 0x3c, !PT ;  /* 0x0000001f02027c12 */ /* 0x000fe2000f8e3cff */
[----:B------:R-:W-:Y:S02]  /*3b10*/  UIADD3 UR36, UPT, UPT, UR32, 0x6, URZ ;  /* 0x0000000620247890 */ /* 0x000fe4000fffe0ff */
[----:B------:R-:W-:Y:S01]  /*3b20*/  UIADD3 UR8, UPT, UPT, UR8, 0x40, URZ ;  /* 0x0000004008087890 */ /* 0x000fe2000fffe0ff */
[----:B-1----:R-:W-:Y:S01]  /*3b30*/  @P0 SHF.L.U32 R0, R2, 0x1f, RZ ;  /* 0x0000001f02000819 */ /* 0x002fe200000006ff */
[----:B------:R-:W-:Y:S02]  /*3b40*/  UIADD3 UR17, UPT, UPT, UR17, 0x1, URZ ;  /* 0x0000000111117890 */ /* 0x000fe4000fffe0ff */
[----:B------:R-:W-:Y:S01]  /*3b50*/  UIADD3 UR15, UPT, UPT, UR15, -0x1, URZ ;  /* 0xffffffff0f0f7890 */ /* 0x000fe2000fffe0ff */
[----:B------:R2:W3:Y:S01]  /*3b60*/  @P0 SYNCS.PHASECHK.TRANS64.TRYWAIT P2, [UR30], R0 ;  /* 0x00000000ff0005a7 */ /* 0x0004e2000804111e */
[----:B------:R-:W-:Y:S02]  /*3b70*/  ULEA UR30, UR46, UR13, 0xa ;  /* 0x0000000d2e1e7291 */ /* 0x000fe4000f8e50ff */
[----:B------:R-:W-:Y:S02]  /*3b80*/  UISETP.NE.AND UP0, UPT, UR17, UR16, UPT ;  /* 0x000000101100728c */ /* 0x000fe4000bf05270 */
[----:B------:R-:W-:Y:S02]  /*3b90*/  UIADD3 UR42, UPT, UPT, UR30, 0x2, URZ ;  /* 0x000000021e2a7890 */ /* 0x000fe4000fffe0ff */
[----:B------:R-:W-:Y:S02]  /*3ba0*/  UIADD3 UR38, UPT, UPT, UR30, 0x4, URZ ;  /* 0x000000041e267890 */ /* 0x000fe4000fffe0ff */
[----:B------:R-:W-:Y:S01]  /*3bb0*/  UIADD3 UR34, UPT, UPT, UR30, 0x6, URZ ;  /* 0x000000061e227890 */ /* 0x000fe2000fffe0ff */
[----:B------:R-:W-:Y:S01]  /*3bc0*/  UMOV UR33, 0x40004040 ;  /* 0x4000404000217882 */ /* 0x000fe20000000000 */
[----:B------:R-:W-:Y:S01]  /*3bd0*/  UMOV UR31, 0x40004040 ;  /* 0x40004040001f7882 */ /* 0x000fe20000000000 */
[----:B------:R-:W-:Y:S01]  /*3be0*/  UMOV UR45, 0x40004040 ;  /* 0x40004040002d7882 */ /* 0x000fe20000000000 */
[----:B------:R2:W-:Y:S01]  /*3bf0*/  UTCQMMA.2CTA gdesc[UR30], gdesc[UR32], tmem[UR10], tmem[UR28], idesc[UR29], UP3 ;  /* 0x00ff1c201e0075ea */ /* 0x0005e20009a0030a */
[----:B------:R-:W-:Y:S01]  /*3c00*/  UPLOP3.LUT UP3, UPT, UPT, UPT, UPT, 0x80, 0x8 ;  /* 0x000000000008789c */ /* 0x000fe20003f6f070 */
[----:B------:R-:W-:Y:S01]  /*3c10*/  UMOV UR43, 0x40004040 ;  /* 0x40004040002b7882 */ /* 0x000fe20000000000 */
[----:B------:R-:W-:Y:S01]  /*3c20*/  UMOV UR41, 0x40004040 ;  /* 0x4000404000297882 */ /* 0x000fe20000000000 */
[----:B------:R2:W-:Y:S01]  /*3c30*/  UTCQMMA.2CTA gdesc[UR42], gdesc[UR44], tmem[UR10], tmem[UR26], idesc[UR27], UPT ;  /* 0x00ff1a2c2a0075ea */ /* 0x0005e2000ba0030a */
[----:B------:R-:W-:Y:S01]  /*3c40*/  UMOV UR39, 0x40004040 ;  /* 0x4000404000277882 */ /* 0x000fe20000000000 */
[----:B------:R-:W-:Y:S01]  /*3c50*/  UMOV UR37, 0x40004040 ;  /* 0x4000404000257882 */ /* 0x000fe20000000000 */
[----:B------:R-:W-:Y:S01]  /*3c60*/  UMOV UR35, 0x40004040 ;  /* 0x4000404000237882 */ /* 0x000fe20000000000 */
[----:B------:R2:W-:Y:S01]  /*3c70*/  UTCQMMA.2CTA gdesc[UR38], gdesc[UR40], tmem[UR10], tmem[UR24], idesc[UR25], UPT ;  /* 0x00ff1828260075ea */ /* 0x0005e2000ba0030a */
[----:B------:R2:W-:Y:S01]  /*3c80*/  UTCQMMA.2CTA gdesc[UR34], gdesc[UR36], tmem[UR10], tmem[UR22], idesc[UR23], UPT ;  /* 0x00ff1624220075ea */ /* 0x0005e2000ba0030a */
[----:B------:R2:W-:Y:S01]  /*3c90*/  UTCBAR.2CTA.MULTICAST [UR8], URZ, UR12 ;  /* 0x000000ff080073e9 */ /* 0x0005e2000820080c */
[----:B------:R-:W-:Y:S01]  /*3ca0*/  UMOV UR46, UR18 ;  /* 0x00000012002e7c82 */ /* 0x000fe20008000000 */
[----:B------:R-:W-:Y:S05]  /*3cb0*/  BRA.U UP0, `(.L_x_77) ;  /* 0xfffffffd00507547 */ /* 0x000fea000b83ffff */
.L_x_74:
[----:B------:R-:W-:Y:S01]  /*3cc0*/  UIADD3 UR9, UPT, UPT, UR9, 0xd0, URZ ;  /* 0x000000d009097890 */ /* 0x000fe2000fffe0ff */
[----:B------:R-:W-:-:S08]  /*3cd0*/  UMOV UR17, UR16 ;  /* 0x0000001000117c82 */ /* 0x000fd00008000000 */
[----:B------:R4:W-:Y:S01]  /*3ce0*/  UTCBAR.2CTA.MULTICAST [UR9], URZ, UR11 ;  /* 0x000000ff090073e9 */ /* 0x0009e2000820080b */
[----:B------:R-:W-:Y:S02]  /*3cf0*/  NOP ;  /* 0x0000000000007918 */ /* 0x000fe40000000000 */
.L_x_72:
[----:B------:R-:W-:Y:S01]  /*3d00*/  UIADD3 UR19, UPT, UPT, UR19, 0x1, URZ ;  /* 0x0000000113137890 */ /* 0x000fe2000fffe0ff */
[----:B------:R-:W-:-:S03]  /*3d10*/  ISETP.NE.AND P0, PT, R8, 0x2, PT ;  /* 0x000000020800780c */ /* 0x000fc60003f05270 */
[----:B------:R-:W-:Y:S01]  /*3d20*/  UISETP.NE.AND UP0, UPT, UR19, 0x4, UPT ;  /* 0x000000041300788c */ /* 0x000fe2000bf05270 */
[----:B-12---:R-:W-:Y:S02]  /*3d30*/  SEL R0, RZ, 0x1, P0 ;  /* 0x00000001ff007807 */ /* 0x006fe40000000000 */
[----:B------:R-:W-:Y:S01]  /*3d40*/  SEL R8, R8, RZ, P0 ;  /* 0x000000ff08087207 */ /* 0x000fe20000000000 */
[----:B------:R-:W-:Y:S01]  /*3d50*/  USEL UR8, URZ, 0x1, UP0 ;  /* 0x00000001ff087887 */ /* 0x000fe20008000000 */
[----:B------:R-:W-:Y:S01]  /*3d60*/  LOP3.LUT R3, R3, R0, RZ, 0x3c, !PT ;  /* 0x0000000003037212 */ /* 0x000fe200078e3cff */
[----:B------:R-:W-:-:S04]  /*3d70*/  USEL UR19, UR19, URZ, UP0 ;  /* 0x000000ff13137287 */ /* 0x000fc80008000000 */
[----:B------:R-:W-:Y:S01]  /*3d80*/  LOP3.LUT R9, R9, UR8, RZ, 0x3c, !PT ;  /* 0x0000000809097c12 */ /* 0x000fe2000f8e3cff */
[----:B------:R-:W-:Y:S07]  /*3d90*/  @P1 BRA `(.L_x_78) ;  /* 0xfffffff800881947 */ /* 0x000fee000383ffff */
[----:B------:R-:W1:Y:S01]  /*3da0*/  S2UR UR6, SR_CgaCtaId ;  /* 0x00000000000679c3 */ /* 0x000e620000008800 */
[----:B------:R-:W-:Y:S01]  /*3db0*/  ELECT P0, URZ, PT ;  /* 0x0000000000ff782f */ /* 0x000fe20003800000 */
[----:B------:R-:W-:Y:S01]  /*3dc0*/  HFMA2 R0, -RZ, RZ, 0, 5.9604644775390625e-08 ;  /* 0x00000001ff007431 */ /* 0x000fe200000001ff */
[----:B------:R-:W-:-:S05]  /*3dd0*/  UMOV UR8, 0x40 ;  /* 0x0000004000087882 */ /* 0x000fca0000000000 */
[----:B------:R-:W-:Y:S01]  /*3de0*/  UVIRTCOUNT.DEALLOC.SMPOOL 0x80 ;  /* 0x000000800000784c */ /* 0x000fe20000000000 */
[----:B------:R-:W-:Y:S02]  /*3df0*/  UISETP.NE.AND UP0, UPT, UR5, URZ, UPT ;  /* 0x000000ff0500728c */ /* 0x000fe4000bf05270 */
[----:B-1----:R-:W-:-:S09]  /*3e00*/  ULEA UR6, UR6, UR8, 0x18 ;  /* 0x0000000806067291 */ /* 0x002fd2000f8ec0ff */
[----:B------:R1:W-:Y:S01]  /*3e10*/  @P0 STS.U8 [UR6+0x1c], R0 ;  /* 0x00001c00ff000988 */ /* 0x0003e20008000006 */
[----:B------:R-:W-:Y:S05]  /*3e20*/  BRA.U UP0, `(.L_x_79) ;  /* 0x0000000100a07547 */ /* 0x000fea000b800000 */
[----:B------:R-:W-:Y:S01]  /*3e30*/  UIADD3 UR5, UPT, UPT, UR7, 0xf0, URZ ;  /* 0x000000f007057890 */ /* 0x000fe2000fffe0ff */
[----:B------:R-:W-:-:S03]  /*3e40*/  SHF.L.U32 R3, R9, 0x1f, RZ ;  /* 0x0000001f09037819 */ /* 0x000fc600000006ff */
[----:B------:R-:W-:-:S09]  /*3e50*/  ULEA UR8, UR19, UR5, 0x3 ;  /* 0x0000000513087291 */ /* 0x000fd2000f8e18ff */
[----:B------:R-:W2:Y:S02]  /*3e60*/  SYNCS.PHASECHK.TRANS64.TRYWAIT P0, [UR8], R3 ;  /* 0x00000003ff0075a7 */ /* 0x000ea40008001108 */
[----:B--2---:R-:W-:Y:S05]  /*3e70*/  @!P0 BRA `(.L_x_80) ;  /* 0x00000054006c8947 */ /* 0x004fea0003800000 */
.L_x_159:
[----:B----4-:R-:W-:-:S04]  /*3e80*/  UIADD3 UR9, UPT, UPT, UR19, 0x1, URZ ;  /* 0x0000000113097890 */ /* 0x010fc8000fffe0ff */
        /* <DEDUP_REMOVED lines=8> */
.L_x_161:
        /* <DEDUP_REMOVED lines=9> */
.L_x_163:
[----:B------:R-:W-:-:S04]  /*3fa0*/  UIADD3 UR9, UPT, UPT, UR9, 0x1, URZ ;  /* 0x0000000109097890 */ /* 0x000fc8000fffe0ff */
[----:B------:R-:W-:-:S04]  /*3fb0*/  UISETP.NE.AND UP1, UPT, UR9, 0x4, UPT ;  /* 0x000000040900788c */ /* 0x000fc8000bf25270 */
[----:B------:R-:W-:Y:S02]  /*3fc0*/  USEL UR8, URZ, 0x1, UP1 ;  /* 0x00000001ff087887 */ /* 0x000fe40008800000 */
[----:B------:R-:W-:-:S04]  /*3fd0*/  USEL UR9, UR9, URZ, UP1 ;  /* 0x000000ff09097287 */ /* 0x000fc80008800000 */
[----:B------:R-:W-:Y:S01]  /*3fe0*/  ULEA UR9, UR9, UR5, 0x3 ;  /* 0x0000000509097291 */ /* 0x000fe2000f8e18ff */
[----:B-1----:R-:W-:-:S04]  /*3ff0*/  LOP3.LUT R3, R2, UR8, RZ, 0x3c, !PT ;  /* 0x0000000802037c12 */ /* 0x002fc8000f8e3cff */
[----:B------:R-:W-:Y:S01]  /*4000*/  SHF.L.U32 R3, R3, 0x1f, RZ ;  /* 0x0000001f03037819 */ /* 0x000fe200000006ff */
[----:B------:R-:W-:-:S04]  /*4010*/  IMAD.U32 R0, RZ, RZ, UR9 ;  /* 0x00000009ff007e24 */ /* 0x000fc8000f8e00ff */
[----:B------:R1:W2:Y:S03]  /*4020*/  SYNCS.PHASECHK.TRANS64.TRYWAIT P0, [R0+URZ], R3 ;  /* 0x00000003000075a7 */ /* 0x0002a600080011ff */
[----:B--2---:R-:W-:Y:S05]  /*4030*/  @!P0 NANOSLEEP.SYNCS 0x989680 ;  /* 0x009896800000895d */ /* 0x004fea0003900000 */
[----:B------:R-:W2:Y:S02]  /*4040*/  @!P0 SYNCS.PHASECHK.TRANS64 P0, [R0+URZ], R3 ;  /* 0x00000003000085a7 */ /* 0x000ea400080010ff */
[----:B--2---:R-:W-:Y:S05]  /*4050*/  @P0 BRA `(.L_x_83) ;  /* 0x0000000000200947 */ /* 0x004fea0003800000 */
.L_x_84:
[----:B--2---:R2:W4:Y:S02]  /*4060*/  SYNCS.PHASECHK.TRANS64.TRYWAIT P0, [R0+URZ], R3 ;  /* 0x00000003000075a7 */ /* 0x00452400080011ff */
[----:B----4-:R-:W-:Y:S05]  /*4070*/  @!P0 NANOSLEEP.SYNCS 0x989680 ;  /* 0x009896800000895d */ /* 0x010fea0003900000 */
[----:B------:R-:W4:Y:S02]  /*4080*/  @!P0 SYNCS.PHASECHK.TRANS64 P0, [R0+URZ], R3 ;  /* 0x00000003000085a7 */ /* 0x000f2400080010ff */
[----:B----4-:R-:W-:Y:S05]  /*4090*/  @!P0 BRA `(.L_x_84) ;  /* 0xfffffffc00f08947 */ /* 0x010fea000383ffff */
[----:B------:R-:W-:Y:S05]  /*40a0*/  BRA `(.L_x_83) ;  /* 0x00000000000c7947 */ /* 0x000fea0003800000 */
.L_x_79:
[----:B------:R-:W-:-:S04]  /*40b0*/  UIADD3 UR5, UPT, UPT, UR7, 0x130, URZ ;  /* 0x0000013007057890 */ /* 0x000fc8000fffe0ff */
[----:B------:R-:W-:-:S09]  /*40c0*/  UPRMT UR5, UR4, 0x654, UR5 ;  /* 0x0000065404057896 */ /* 0x000fd20008000005 */
[----:B------:R-:W-:Y:S03]  /*40d0*/  SYNCS.ARRIVE.TRANS64.RED.A1T0 RZ, [UR5], RZ ;  /* 0x000000ffffff79a7 */ /* 0x000fe60008100405 */
.L_x_83:
[----:B-12---:R-:W-:Y:S01]  /*40e0*/  SHF.L.U32 R3, RZ, 0x1f, RZ ;  /* 0x0000001fff037819 */ /* 0x006fe200000006ff */
[----:B------:R-:W-:Y:S01]  /*40f0*/  UIADD3 UR5, UPT, UPT, UR7, 0x130, URZ ;  /* 0x0000013007057890 */ /* 0x000fe2000fffe0ff */
[----:B------:R-:W-:Y:S02]  /*4100*/  PLOP3.LUT P0, PT, PT, PT, UP0, 0x80, 0x8 ;  /* 0x000000000008781c */ /* 0x000fe40003f0f008 */
[----:B------:R-:W1:Y:S02]  /*4110*/  SYNCS.PHASECHK.TRANS64.TRYWAIT P1, [UR7+0x130], R3 ;  /* 0x00013003ff0075a7 */ /* 0x000e640008021107 */
[----:B-1----:R-:W-:Y:S09]  /*4120*/  @!P1 BRA `(.L_x_85) ;  /* 0x0000005400089947 */ /* 0x002ff20003800000 */
.L_x_165:
[----:B------:R-:W-:Y:S01]  /*4130*/  @!UP0 UPRMT UR5, UR4, 0x654, UR5 ;  /* 0x0000065404058896 */ /* 0x000fe20008000005 */
[----:B------:R-:W-:Y:S02]  /*4140*/  UMOV UR8, 0xffff ;  /* 0x0000ffff00087882 */ /* 0x000fe40000000000 */
[----:B------:R-:W-:-:S06]  /*4150*/  UMOV UR4, 0x1 ;  /* 0x0000000100047882 */ /* 0x000fcc0000000000 */
[----:B------:R-:W-:Y:S01]  /*4160*/  @!P0 SYNCS.ARRIVE.TRANS64.RED.A1T0 RZ, [UR5], RZ ;  /* 0x000000ffffff89a7 */ /* 0x000fe20008100405 */
[----:B------:R-:W-:Y:S01]  /*4170*/  NOP ;  /* 0x0000000000007918 */ /* 0x000fe20000000000 */
[----:B-1----:R-:W1:Y:S01]  /*4180*/  LDS R0, [UR6+0x14] ;  /* 0x00001406ff007984 */ /* 0x002e620008000800 */
[----:B------:R-:W-:-:S04]  /*4190*/  ULOP3.LUT UR5, UR21, 0xffff, URZ, 0xc0, !UPT ;  /* 0x0000ffff15057892 */ /* 0x000fc8000f8ec0ff */
[----:B------:R-:W-:-:S04]  /*41a0*/  USHF.R.U32.HI UR5, URZ, 0x5, UR5 ;  /* 0x00000005ff057899 */ /* 0x000fc80008011605 */
[----:B------:R-:W-:Y:S02]  /*41b0*/  USHF.L.U32 UR8, UR8, UR5, URZ ;  /* 0x0000000508087299 */ /* 0x000fe400080006ff */
[----:B------:R-:W-:-:S04]  /*41c0*/  USHF.L.U32 UR4, UR4, UR5, URZ ;  /* 0x0000000504047299 */ /* 0x000fc800080006ff */
[----:B-1----:R-:W-:-:S04]  /*41d0*/  LOP3.LUT R0, R0, UR8, RZ, 0xc0, !PT ;  /* 0x0000000800007c12 */ /* 0x002fc8000f8ec0ff */
[----:B------:R-:W-:-:S13]  /*41e0*/  ISETP.NE.AND P0, PT, R0, UR8, PT ;  /* 0x0000000800007c0c */ /* 0x000fda000bf05270 */
[----:B------:R-:W-:Y:S05]  /*41f0*/  @P0 BRA `(.L_x_86) ;  /* 0x0000000000580947 */ /* 0x000fea0003800000 */
[----:B------:R-:W1:Y:S02]  /*4200*/  LDS R0, [UR6+0x18] ;  /* 0x00001806ff007984 */ /* 0x000e640008000800 */
[----:B-1----:R-:W-:-:S04]  /*4210*/  LOP3.LUT R0, R0, UR4, RZ, 0xc0, !PT ;  /* 0x0000000400007c12 */ /* 0x002fc8000f8ec0ff */
[----:B------:R-:W-:-:S13]  /*4220*/  ISETP.NE.AND P0, PT, R0, UR4, PT ;  /* 0x0000000400007c0c */ /* 0x000fda000bf05270 */
[----:B------:R-:W-:Y:S05]  /*4230*/  @P0 BRA `(.L_x_87) ;  /* 0x00000000003c0947 */ /* 0x000fea0003800000 */
[----:B------:R-:W1:Y:S01]  /*4240*/  S2R R2, SR_LANEID ;  /* 0x0000000000027919 */ /* 0x000e620000000000 */
[----:B------:R-:W-:Y:S01]  /*4250*/  ULOP3.LUT UR8, URZ, UR8, URZ, 0x33, !UPT ;  /* 0x00000008ff087292 */ /* 0x000fe2000f8e33ff */
[----:B------:R-:W-:Y:S01]  /*4260*/  LOP3.LUT R4, RZ, UR4, RZ, 0x33, !PT ;  /* 0x00000004ff047c12 */ /* 0x000fe2000f8e33ff */
[----:B------:R-:W-:Y:S02]  /*4270*/  VOTEU.ANY UR7, UPT, PT ;  /* 0x0000000000077886 */ /* 0x000fe400038e0100 */
[----:B------:R-:W-:Y:S01]  /*4280*/  UFLO.U32 UR7, UR7 ;  /* 0x00000007000772bd */ /* 0x000fe200080e0000 */
[----:B------:R-:W2:Y:S01]  /*4290*/  REDUX UR4, R4 ;  /* 0x00000000040473c4 */ /* 0x000ea20000000000 */
[----:B------:R-:W-:-:S06]  /*42a0*/  IMAD.U32 R0, RZ, RZ, UR8 ;  /* 0x00000008ff007e24 */ /* 0x000fcc000f8e00ff */
[----:B------:R1:W-:Y:S01]  /*42b0*/  UTCATOMSWS.AND URZ, UR8 ;  /* 0x0000000800ff79e3 */ /* 0x0003e20008000000 */
[----:B------:R-:W3:Y:S01]  /*42c0*/  REDUX UR5, R0 ;  /* 0x00000000000573c4 */ /* 0x000ee20000000000 */
[----:B-1----:R-:W-:Y:S01]  /*42d0*/  ISETP.EQ.U32.AND P0, PT, R2, UR7, PT ;  /* 0x0000000702007c0c */ /* 0x002fe2000bf02070 */
[----:B--2---:R-:W-:Y:S01]  /*42e0*/  IMAD.U32 R2, RZ, RZ, UR4 ;  /* 0x00000004ff027e24 */ /* 0x004fe2000f8e00ff */
[----:B---3--:R-:W-:-:S11]  /*42f0*/  MOV R3, UR5 ;  /* 0x0000000500037c02 */ /* 0x008fd60008000f00 */
[----:B------:R1:W-:Y:S04]  /*4300*/  @P0 ATOMS.AND RZ, [UR6+0x14], R3 ;  /* 0x00001403ffff098c */ /* 0x0003e8000a800006 */
[----:B------:R1:W-:Y:S01]  /*4310*/  @P0 ATOMS.AND RZ, [UR6+0x18], R2 ;  /* 0x00001802ffff098c */ /* 0x0003e2000a800006 */
[----:B------:R-:W-:Y:S05]  /*4320*/  BRA `(.L_x_88) ;  /* 0x0000000000147947 */ /* 0x000fea0003800000 */
.L_x_87:
[----:B------:R-:W-:Y:S02]  /*4330*/  MOV R2, 0x4350 ;  /* 0x0000435000027802 */ /* 0x000fe40000000f00 */
[----:B---345:R-:W-:Y:S05]  /*4340*/  CALL.REL.NOINC `($__internal_0_$__cuda_sm10x_tcgen05_guardrail_trap_col_being_dealloced_not_returned_by_alloc) ;  /* 0x00000054005c7944 */ /* 0x038fea0003c00000 */
[----:B------:R-:W-:Y:S05]  /*4350*/  BRA `(.L_x_88) ;  /* 0x0000000000087947 */ /* 0x000fea0003800000 */
.L_x_86:
[----:B------:R-:W-:Y:S02]  /*4360*/  MOV R2, 0x4380 ;  /* 0x0000438000027802 */ /* 0x000fe40000000f00 */
[----:B---345:R-:W-:Y:S05]  /*4370*/  CALL.REL.NOINC `($__internal_2_$__cuda_sm10x_tcgen05_guardrail_trap_unallocated_columns_being_dealloced) ;  /* 0x0000005400687944 */ /* 0x038fea0003c00000 */
.L_x_88:
[----:B------:R-:W-:Y:S01]  /*4380*/  NOP ;  /* 0x0000000000007918 */ /* 0x000fe20000000000 */
[----:B----4-:R-:W-:Y:S05]  /*4390*/  EXIT ;  /* 0x000000000000794d */ /* 0x010fea0003800000 */
.L_x_59:
[----:B------:R-:W-:-:S09]  /*43a0*/  UISETP.NE.OR UP5, UPT, UR10, 0x3, !UP5 ;  /* 0x000000030a00788c */ /* 0x000fd2000efa5670 */
[----:B------:R-:W-:Y:S05]  /*43b0*/  BRA.U UP5, `(.L_x_89) ;  /* 0x0000000d05407547 */ /* 0x000fea000b800000 */
[----:B------:R-:W1:Y:S01]  /*43c0*/  LDC R0, c[0x0][0xb30] ;  /* 0x0002cc00ff007b82 */ /* 0x000e620000000800 */
[----:B------:R-:W2:Y:S01]  /*43d0*/  LDCU.64 UR8, c[0x0][0x888] ;  /* 0x00011100ff0877ac */ /* 0x000ea20008000a00 */
[----:B------:R-:W-:Y:S02]  /*43e0*/  HFMA2 R29, -RZ, RZ, 0, 0 ;  /* 0x00000000ff1d7431 */ /* 0x000fe400000001ff */
[----:B------:R-:W-:Y:S01]  /*43f0*/  IMAD.MOV.U32 R31, RZ, RZ, 0x1 ;  /* 0x00000001ff1f7424 */ /* 0x000fe200078e00ff */
[----:B------:R-:W-:Y:S01]  /*4400*/  MOV R23, 0x2000 ;  /* 0x0000200000177802 */ /* 0x000fe20000000f00 */
[----:B------:R-:W3:Y:S01]  /*4410*/  LDCU.64 UR4, c[0x0][0x890] ;  /* 0x00011200ff0477ac */ /* 0x000ee20008000a00 */
[----:B------:R-:W-:Y:S01]  /*4420*/  IMAD.MOV.U32 R30, RZ, RZ, RZ ;  /* 0x000000ffff1e7224 */ /* 0x000fe200078e00ff */
[----:B------:R-:W4:Y:S01]  /*4430*/  LDC R19, c[0x0][0x370] ;  /* 0x0000dc00ff137b82 */ /* 0x000f220000000800 */
[----:B------:R-:W-:Y:S01]  /*4440*/  UMOV UR6, 0x400 ;  /* 0x0000040000067882 */ /* 0x000fe20000000000 */
[----:B------:R-:W-:-:S02]  /*4450*/  UPLOP3.LUT UP1, UPT, UPT, UPT, UPT, 0x40, 0x4 ;  /* 0x000000000004789c */ /* 0x000fc40003f2e870 */
[----:B------:R-:W-:-:S04]  /*4460*/  ULEA UR6, UR37, UR6, 0x18 ;  /* 0x0000000625067291 */ /* 0x000fc8000f8ec0ff */
[----:B------:R-:W4:Y:S01]  /*4470*/  LDC R2, c[0x0][0xb0c] ;  /* 0x0002c300ff027b82 */ /* 0x000f220000000800 */
[----:B------:R-:W-:Y:S02]  /*4480*/  UIADD3 UR13, UPT, UPT, UR6, 0x88, URZ ;  /* 0x00000088060d7890 */ /* 0x000fe4000fffe0ff */
[----:B--2---:R-:W-:Y:S02]  /*4490*/  UISETP.NE.U32.AND UP2, UPT, UR8, URZ, UPT ;  /* 0x000000ff0800728c */ /* 0x004fe4000bf45070 */
[----:B------:R-:W-:Y:S02]  /*44a0*/  UIADD3 UR17, UPT, UPT, UR6, 0x80, URZ ;  /* 0x0000008006117890 */ /* 0x000fe4000fffe0ff */
[----:B---3--:R-:W-:Y:S01]  /*44b0*/  UISETP.NE.U32.AND UP3, UPT, UR4, URZ, UPT ;  /* 0x000000ff0400728c */ /* 0x008fe2000bf65070 */
[----:B------:R-:W2:Y:S01]  /*44c0*/  LDC R18, c[0x0][0xb20] ;  /* 0x0002c800ff127b82 */ /* 0x000ea20000000800 */
[----:B-1----:R-:W-:Y:S01]  /*44d0*/  ISETP.NE.AND P1, PT, R0, 0x1, PT ;  /* 0x000000010000780c */ /* 0x002fe20003f25270 */
[----:B------:R-:W-:-:S02]  /*44e0*/  UISETP.NE.AND.EX UP2, UPT, UR9, URZ, UPT, UP2 ;  /* 0x000000ff0900728c */ /* 0x000fc4000bf45320 */
[----:B------:R-:W-:Y:S02]  /*44f0*/  UPRMT UR13, UR37, 0x654, UR13 ;  /* 0x00000654250d7896 */ /* 0x000fe4000800000d */
[----:B------:R-:W-:Y:S02]  /*4500*/  UISETP.NE.AND.EX UP3, UPT, UR5, URZ, UPT, UP3 ;  /* 0x000000ff0500728c */ /* 0x000fe4000bf65330 */
[----:B------:R-:W1:Y:S08]  /*4510*/  LDC.64 R32, c[0x0][0x348] ;  /* 0x0000d200ff207b82 */ /* 0x000e700000000a00 */
[----:B------:R-:W3:Y:S08]  /*4520*/  LDC.64 R16, c[0x0][0xb10] ;  /* 0x0002c400ff107b82 */ /* 0x000ef00000000a00 */
[----:B------:R-:W1:Y:S08]  /*4530*/  LDC.64 R6, c[0x0][0xb18] ;  /* 0x0002c600ff067b82 */ /* 0x000e700000000a00 */
[----:B------:R-:W1:Y:S08]  /*4540*/  LDC.64 R4, c[0x0][0xb28] ;  /* 0x0002ca00ff047b82 */ /* 0x000e700000000a00 */
[----:B--2-4-:R-:W1:Y:S02]  /*4550*/  LDC R22, c[0x0][0x374] ;  /* 0x0000dd00ff167b82 */ /* 0x014e640000000800 */
.L_x_98:
[C---:B------:R-:W-:Y:S02]  /*4560*/  LEA R0, R30.reuse, UR6, 0x3 ;  /* 0x000000061e007c11 */ /* 0x040fe4000f8e18ff */
[----:B------:R-:W-:Y:S02]  /*4570*/  SHF.L.U32 R3, R29, 0x1f, RZ ;  /* 0x0000001f1d037819 */ /* 0x000fe400000006ff */
[----:B------:R-:W-:Y:S02]  /*4580*/  LEA R24, R30, UR6, 0x4 ;  /* 0x000000061e187c11 */ /* 0x000fe4000f8e20ff */
[----:B--2---:R-:W2:Y:S02]  /*4590*/  SYNCS.PHASECHK.TRANS64.TRYWAIT P0, [R0+URZ+0xb0], R3 ;  /* 0x0000b003000075a7 */ /* 0x004ea400080011ff */
[----:B--2---:R-:W-:Y:S05]  /*45a0*/  @!P0 BRA `(.L_x_90) ;  /* 0x0000005000008947 */ /* 0x004fea0003800000 */
.L_x_166:
[----:B------:R-:W-:Y:S01]  /*45b0*/  ISETP.GE.AND P0, PT, R72, 0x1, PT ;  /* 0x000000014800780c */ /* 0x000fe20003f06270 */
[----:B------:R-:W4:Y:S01]  /*45c0*/  LDS.128 R24, [R24+0x140] ;  /* 0x0001400018187984 */ /* 0x000f220000000c00 */
[----:B--2---:R-:W-:Y:S01]  /*45d0*/  VIADD R0, R0, 0xc0 ;  /* 0x000000c000007836 */ /* 0x004fe20000000000 */
[----:B------:R-:W-:Y:S01]  /*45e0*/  @!PT LDS RZ, [RZ] ;  /* 0x00000000fffff984 */ /* 0x000fe20000000800 */
[----:B------:R-:W-:Y:S01]  /*45f0*/  @!PT LDS RZ, [RZ] ;  /* 0x00000000fffff984 */ /* 0x000fe20000000800 */
[----:B------:R-:W-:Y:S01]  /*4600*/  @!PT LDS RZ, [RZ] ;  /* 0x00000000fffff984 */ /* 0x000fe20000000800 */
[----:B------:R-:W-:Y:S01]  /*4610*/  @!PT LDS RZ, [RZ] ;  /* 0x00000000fffff984 */ /* 0x000fe20000000800 */
[----:B------:R2:W-:Y:S06]  /*4620*/  MEMBAR.ALL.CTA ;  /* 0x0000000000007992 */ /* 0x0005ec0000008000 */
[----:B--2---:R-:W2:Y:S01]  /*4630*/  FENCE.VIEW.ASYNC.S ;  /* 0x00000000000073c6 */ /* 0x004ea20000000000 */
[----:B------:R-:W-:Y:S04]  /*4640*/  PRMT R0, RZ, 0x654, R0 ;  /* 0x00000654ff007816 */ /* 0x000fe80000000000 */
[----:B--2---:R2:W-:Y:S01]  /*4650*/  SYNCS.ARRIVE.TRANS64.RED.A1T0 RZ, [R0+URZ], RZ ;  /* 0x000000ff00ff79a7 */ /* 0x0045e200081004ff */
[----:B----4-:R-:W-:Y:S11]  /*4660*/  LOP3.LUT P3, RZ, R26, 0x1, RZ, 0xc0, !PT ;  /* 0x000000011aff7812 */ /* 0x010ff6000786c0ff */
[----:B------:R-:W-:Y:S02]  /*4670*/  @!UPT UIADD3 URZ, UPT, UPT, URZ, URZ, URZ ;  /* 0x000000fffffff290 */ /* 0x000fe4000fffe0ff */
[----:B------:R-:W-:Y:S02]  /*4680*/  @P3 MOV R13, R24 ;  /* 0x00000018000d3202 */ /* 0x000fe40000000f00 */
[----:B------:R-:W-:Y:S01]  /*4690*/  @P3 LOP3.LUT R8, R25, 0xffff, RZ, 0xc0, !PT ;  /* 0x0000ffff19083812 */ /* 0x000fe200078ec0ff */
[----:B--2---:R-:W-:Y:S06]  /*46a0*/  @!P0 BRA `(.L_x_91) ;  /* 0x0000000000a48947 */ /* 0x004fec0003800000 */
[----:B-1----:R-:W-:Y:S01]  /*46b0*/  IMAD.HI.U32 R35, R22, R7, RZ ;  /* 0x0000000716237227 */ /* 0x002fe200078e00ff */
[----:B------:R-:W-:Y:S02]  /*46c0*/  ISETP.NE.AND P0, PT, R6, 0x1, PT ;  /* 0x000000010600780c */ /* 0x000fe40003f05270 */
[----:B------:R-:W-:Y:S01]  /*46d0*/  ISETP.NE.AND P2, PT, R72, 0x1, PT ;  /* 0x000000014800780c */ /* 0x000fe20003f45270 */
[----:B---3--:R-:W-:Y:S01]  /*46e0*/  IMAD.HI.U32 R34, R19, R16, RZ ;  /* 0x0000001013227227 */ /* 0x008fe200078e00ff */
[----:B------:R-:W-:Y:S02]  /*46f0*/  SHF.R.U32.HI R35, RZ, R18, R35 ;  /* 0x00000012ff237219 */ /* 0x000fe40000011623 */
[----:B------:R-:W-:Y:S01]  /*4700*/  ISETP.NE.AND P4, PT, R2, 0x1, PT ;  /* 0x000000010200780c */ /* 0x000fe20003f85270 */
[----:B------:R-:W-:Y:S01]  /*4710*/  IMAD.HI.U32 R36, R13, R16, RZ ;  /* 0x000000100d247227 */ /* 0x000fe200078e00ff */
[----:B------:R-:W-:Y:S02]  /*4720*/  SHF.R.U32.HI R34, RZ, R17, R34 ;  /* 0x00000011ff227219 */ /* 0x000fe40000011622 */
[----:B------:R-:W-:Y:S01]  /*4730*/  SEL R3, R22, R35, !P0 ;  /* 0x0000002316037207 */ /* 0x000fe20004000000 */
[C---:B------:R-:W-:Y:S01]  /*4740*/  IMAD.HI.U32 R35, R8.reuse, R7, RZ ;  /* 0x0000000708237227 */ /* 0x040fe200078e00ff */
[----:B------:R-:W-:Y:S02]  /*4750*/  SEL R11, R19, R34, !P4 ;  /* 0x00000022130b7207 */ /* 0x000fe40006000000 */
[----:B------:R-:W-:Y:S01]  /*4760*/  SHF.R.U32.HI R36, RZ, R17, R36 ;  /* 0x00000011ff247219 */ /* 0x000fe20000011624 */
[----:B------:R-:W-:Y:S01]  /*4770*/  IMAD.HI.U32 R38, R3, R4, RZ ;  /* 0x0000000403267227 */ /* 0x000fe200078e00ff */
[----:B------:R-:W-:Y:S03]  /*4780*/  SHF.R.U32.HI R35, RZ, R18, R35 ;  /* 0x00000012ff237219 */ /* 0x000fe60000011623 */
[----:B------:R-:W-:Y:S01]  /*4790*/  IMAD.HI.U32 R34, R11, R4, RZ ;  /* 0x000000040b227227 */ /* 0x000fe200078e00ff */
[----:B------:R-:W-:Y:S02]  /*47a0*/  @P2 SHF.R.U32.HI R3, RZ, R5, R38 ;  /* 0x00000005ff032219 */ /* 0x000fe40000011626 */
[----:B------:R-:W-:Y:S02]  /*47b0*/  SEL R9, R8, R35, !P0 ;  /* 0x0000002308097207 */ /* 0x000fe40004000000 */
[----:B------:R-:W-:Y:S01]  /*47c0*/  @P2 SHF.R.U32.HI R11, RZ, R5, R34 ;  /* 0x00000005ff0b2219 */ /* 0x000fe20000011622 */
[C---:B------:R-:W-:Y:S01]  /*47d0*/  IMAD R10, R72.reuse, R3, RZ ;  /* 0x00000003480a7224 */ /* 0x040fe200078e02ff */
[----:B------:R-:W-:Y:S01]  /*47e0*/  SEL R3, R13, R36, !P4 ;  /* 0x000000240d037207 */ /* 0x000fe20006000000 */
[C---:B------:R-:W-:Y:S03]  /*47f0*/  IMAD.HI.U32 R14, R9.reuse, R4, RZ ;  /* 0x00000004090e7227 */ /* 0x040fe600078e00ff */
[----:B------:R-:W-:Y:S01]  /*4800*/  ISETP.GE.AND P0, PT, R9, R10, PT ;  /* 0x0000000a0900720c */ /* 0x000fe20003f06270 */
[C---:B------:R-:W-:Y:S01]  /*4810*/  IMAD R12, R72.reuse, R11, RZ ;  /* 0x0000000b480c7224 */ /* 0x040fe200078e02ff */
[-C--:B------:R-:W-:Y:S04]  /*4820*/  SHF.R.U32.HI R14, RZ, R5.reuse, R14 ;  /* 0x00000005ff0e7219 */ /* 0x080fe8000001160e */
[----:B------:R-:W-:Y:S02]  /*4830*/  ISETP.GE.OR P0, PT, R3, R12, P0 ;  /* 0x0000000c0300720c */ /* 0x000fe40000706670 */
[----:B------:R-:W-:Y:S05]  /*4840*/  SEL R15, R9, R14, !P2 ;  /* 0x0000000e090f7207 */ /* 0x000fea0005000000 */
[----:B------:R-:W-:Y:S04]  /*4850*/  IMAD.MOV R14, RZ, RZ, -R15 ;  /* 0x000000ffff0e7224 */ /* 0x000fe800078e0a0f */
[----:B------:R-:W-:Y:S02]  /*4860*/  IMAD R14, R72, R14, R9 ;  /* 0x0000000e480e7224 */ /* 0x000fe400078e0209 */
[C---:B------:R-:W-:Y:S05]  /*4870*/  @!P0 IMAD.HI.U32 R10, R3.reuse, R4, RZ ;  /* 0x00000004030a8227 */ /* 0x040fea00078e00ff */
[----:B------:R-:W-:Y:S04]  /*4880*/  @!P0 SHF.R.U32.HI R10, RZ, R5, R10 ;  /* 0x00000005ff0a8219 */ /* 0x000fe8000001160a */
[----:B------:R-:W-:Y:S01]  /*4890*/  @!P0 SEL R0, R3, R10, !P2 ;  /* 0x0000000a03008207 */ /* 0x000fe20005000000 */
[----:B------:R-:W-:Y:S03]  /*48a0*/  IMAD.MOV R10, RZ, RZ, -R3 ;  /* 0x000000ffff0a7224 */ /* 0x000fe600078e0a03 */
[----:B------:R-:W-:Y:S01]  /*48b0*/  @!P0 IADD3 R15, PT, PT, R15, -R0, RZ ;  /* 0x800000000f0f8210 */ /* 0x000fe20007ffe0ff */
[----:B------:R-:W-:Y:S01]  /*48c0*/  @!P0 IMAD R0, R11, R14, R0 ;  /* 0x0000000e0b008224 */ /* 0x000fe200078e0200 */
[----:B------:R-:W-:Y:S01]  /*48d0*/  IADD3 R11, PT, PT, -R9, RZ, RZ ;  /* 0x000000ff090b7210 */ /* 0x000fe20007ffe1ff */
[----:B------:R-:W-:Y:S02]  /*48e0*/  IMAD R13, R2, R10, R13 ;  /* 0x0000000a020d7224 */ /* 0x000fe400078e020d */
[----:B------:R-:W-:Y:S02]  /*48f0*/  @!P0 IMAD R9, R15, R72, R3 ;  /* 0x000000480f098224 */ /* 0x000fe400078e0203 */
[----:B------:R-:W-:Y:S02]  /*4900*/  @!P0 IMAD.MOV.U32 R3, RZ, RZ, R0 ;  /* 0x000000ffff038224 */ /* 0x000fe400078e0000 */
[----:B------:R-:W-:Y:S02]  /*4910*/  IMAD R8, R6, R11, R8 ;  /* 0x0000000b06087224 */ /* 0x000fe400078e0208 */
[----:B------:R-:W-:Y:S02]  /*4920*/  IMAD R13, R3, R2, R13 ;  /* 0x00000002030d7224 */ /* 0x000fe400078e020d */
[----:B------:R-:W-:Y:S02]  /*4930*/  IMAD R8, R9, R6, R8 ;  /* 0x0000000609087224 */ /* 0x000fe400078e0208 */
.L_x_91:
[----:B------:R-:W-:Y:S05]  /*4940*/  BRA.U UP1, `(.L_x_92) ;  /* 0x0000000101107547 */ /* 0x000fea000b800000 */
[----:B------:R-:W-:Y:S04]  /*4950*/  MOV R0, UR7 ;  /* 0x0000000700007c02 */ /* 0x000fe80008000f00 */
[----:B------:R-:W-:Y:S04]  /*4960*/  SHF.L.U32 R3, R0, 0x1f, RZ ;  /* 0x0000001f00037819 */ /* 0x000fe800000006ff */
[----:B------:R-:W2:Y:S02]  /*4970*/  SYNCS.PHASECHK.TRANS64.TRYWAIT P0, [UR6+0xa8], R3 ;  /* 0x0000a803ff0075a7 */ /* 0x000ea40008001106 */
[----:B--2---:R-:W-:Y:S05]  /*4980*/  @!P0 BRA `(.L_x_93) ;  /* 0x0000004c001c8947 */ /* 0x004fea0003800000 */
.L_x_92:
[----:B------:R-:W-:Y:S02]  /*4990*/  R2UR UR19, R21 ;  /* 0x00000000151372ca */ /* 0x000fe400000e0000 */
[----:B------:R-:W-:Y:S02]  /*49a0*/  R2UR UR18, R20 ;  /* 0x00000000141272ca */ /* 0x000fe400000e0000 */
[----:B------:R-:W-:Y:S02]  /*49b0*/  ISETP.NE.U32.AND P2, PT, RZ, UR4, PT ;  /* 0x00000004ff007c0c */ /* 0x000fe4000bf45070 */
[----:B------:R-:W-:Y:S02]  /*49c0*/  SHF.L.U32 R12, R31, 0x1f, RZ ;  /* 0x0000001f1f0c7819 */ /* 0x000fe400000006ff */
[----:B------:R-:W-:Y:S05]  /*49d0*/  ISETP.NE.AND.EX P2, PT, RZ, UR5, PT, P2 ;  /* 0x00000005ff007c0c */ /* 0x000fea000bf45320 */
[----:B------:R-:W-:Y:S02]  /*49e0*/  USHF.L.U32 UR19, UR19, 0x7, URZ ;  /* 0x0000000713137899 */ /* 0x000fe400080006ff */
[----:B------:R-:W-:Y:S01]  /*49f0*/  USHF.L.U32 UR18, UR18, 0x7, URZ ;  /* 0x0000000712127899 */ /* 0x000fe200080006ff */
[----:B------:R-:W-:Y:S11]  /*4a00*/  BRA.U !UP3, `(.L_x_94) ;  /* 0x000000010b347547 */ /* 0x000ff6000b800000 */
[----:B------:R-:W-:Y:S01]  /*4a10*/  UPLOP3.LUT UP0, UPT, UPT, UPT, UP2, 0x80, 0x8 ;  /* 0x000000000008789c */ /* 0x000fe20003f0f020 */
[----:B--2---:R-:W-:Y:S02]  /*4a20*/  HFMA2 R0, -RZ, RZ, 0, 5.9604644775390625e-08 ;  /* 0x00000001ff007431 */ /* 0x004fe400000001ff */
[----:B------:R-:W-:Y:S03]  /*4a30*/  IMAD.MOV.U32 R171, RZ, RZ, 0x1 ;  /* 0x00000001ffab7424 */ /* 0x000fe600078e00ff */
[----:B------:R-:W-:Y:S05]  /*4a40*/  PLOP3.LUT P0, PT, PT, PT, UP0, 0x80, 0x8 ;  /* 0x000000000008781c */ /* 0x000fea0003f0f008 */
[----:B------:R-:W2:Y:S01]  /*4a50*/  @UP0 LDCU.64 UR10, c[0x0][0x888] ;  /* 0x00011100ff0a07ac */ /* 0x000ea20008000a00 */
[----:B------:R-:W-:Y:S07]  /*4a60*/  @UP0 UIMAD UR8, UR36, UR4, URZ ;  /* 0x00000004240802a4 */ /* 0x000fee000f8e02ff */
[----:B------:R-:W-:Y:S01]  /*4a70*/  @!P0 PRMT R171, R0, 0x7610, R171 ;  /* 0x0000761000ab8816 */ /* 0x000fe200000000ab */
[----:B--2---:R-:W-:Y:S03]  /*4a80*/  @UP0 UIMAD.WIDE UR10, UR8, 0x4, UR10 ;  /* 0x00000004080a08a5 */ /* 0x004fe6000f8e020a */
[----:B------:R-:W2:Y:S03]  /*4a90*/  @!UP0 LDCU UR8, c[0x0][0x880] ;  /* 0x00011000ff0887ac */ /* 0x000ea60008000800 */
[----:B------:R-:W-:Y:S01]  /*4aa0*/  IMAD.U32 R10, RZ, RZ, UR10 ;  /* 0x0000000aff0a7e24 */ /* 0x000fe2000f8e00ff */
[----:B------:R-:W-:Y:S05]  /*4ab0*/  MOV R11, UR11 ;  /* 0x0000000b000b7c02 */ /* 0x000fea0008000f00 */
[----:B-----5:R4:W5:Y:S02]  /*4ac0*/  @P0 LDG.E R81, desc[UR46][R10.64] ;  /* 0x0000002e0a510981 */ /* 0x020964000c1e1900 */
[----:B--2-4-:R-:W-:Y:S07]  /*4ad0*/  @!P0 IMAD.U32 R81, RZ, RZ, UR8 ;  /* 0x00000008ff518e24 */ /* 0x014fee000f8e00ff */
.L_x_94:
[----:B-----5:R-:W-:Y:S01]  /*4ae0*/  @!P2 FSETP.EQ.AND P0, PT, R81, RZ, PT ;  /* 0x000000ff5100a20b */ /* 0x020fe20003f02000 */
[----:B------:R-:W-:Y:S01]  /*4af0*/  @!UPT UIADD3 URZ, UPT, UPT, URZ, URZ, URZ ;  /* 0x000000fffffff290 */ /* 0x000fe2000fffe0ff */
[----:B------:R-:W-:Y:S11]  /*4b00*/  @!P2 BRA `(.L_x_95) ;  /* 0x000000000014a947 */ /* 0x000ff60003800000 */
[----:B------:R-:W-:Y:S02]  /*4b10*/  LOP3.LUT P2, RZ, R171, 0xff, RZ, 0xc0, !PT ;  /* 0x000000ffabff7812 */ /* 0x000fe4000784c0ff */
[----:B------:R-:W-:Y:S04]  /*4b20*/  PLOP3.LUT P0, PT, PT, PT, UP0, 0x80, 0x8 ;  /* 0x000000000008781c */ /* 0x000fe80003f0f008 */
[----:B------:R-:W-:Y:S07]  /*4b30*/  PLOP3.LUT P0, PT, P0, PT, PT, 0x8, 0x80 ;  /* 0x000000000080781c */ /* 0x000fee000070e170 */
[----:B------:R-:W-:Y:S11]  /*4b40*/  @P2 FSETP.EQ.AND P0, PT, R81, RZ, PT ;  /* 0x000000ff5100220b */ /* 0x000ff60003f02000 */
[----:B------:R-:W-:Y:S02]  /*4b50*/  @!UPT UIADD3 URZ, UPT, UPT, URZ, URZ, URZ ;  /* 0x000000fffffff290 */ /* 0x000fe4000fffe0ff */
.L_x_95:
[----:B------:R-:W4:Y:S01]  /*4b60*/  SYNCS.PHASECHK.TRANS64.TRYWAIT P2, [UR6+0x90], R12 ;  /* 0x0000900cff0075a7 */ /* 0x000f220008041106 */
[----:B------:R-:W-:Y:S04]  /*4b70*/  ELECT P4, URZ, PT ;  /* 0x0000000000ff782f */ /* 0x000fe80003880000 */
[----:B------:R-:W-:Y:S11]  /*4b80*/  PLOP3.LUT P4, PT, P0, P4, PT, 0xf2, 0x2f ;  /* 0x00000000002f781c */ /* 0x000ff60000789e72 */
[----:B------:R-:W-:Y:S02]  /*4b90*/  @!UPT UIADD3 URZ, UPT, UPT, URZ, URZ, URZ ;  /* 0x000000fffffff290 */ /* 0x000fe4000fffe0ff */
[----:B-1----:R-:W-:Y:S05]  /*4ba0*/  @!P4 IADD3 R21, P0, PT, R32, 0x580, RZ ;  /* 0x000005802015c810 */ /* 0x002fea0007f1e0ff */
[----:B------:R-:W-:Y:S01]  /*4bb0*/  @!P4 IMAD.X R20, RZ, RZ, R33, P0 ;  /* 0x000000ffff14c224 */ /* 0x000fe200000e0621 */
[----:B----4-:R-:W-:Y:S07]  /*4bc0*/  @!P2 BRA `(.L_x_96) ;  /* 0x0000004800a4a947 */ /* 0x010fee0003800000 */
.L_x_169:
[----:B------:R-:W4:Y:S01]  /*4bd0*/  LDC.64 R14, c[0x0][0xb10] ;  /* 0x0002c400ff0e7b82 */ /* 0x000f220000000a00 */
[----:B------:R-:W-:Y:S01]  /*4be0*/  @!P4 R2UR UR8, R20 ;  /* 0x000000001408c2ca */ /* 0x000fe200000e0000 */
[----:B------:R-:W-:Y:S01]  /*4bf0*/  VOTEU.ALL UP1, P4 ;  /* 0x0000000000ff7886 */ /* 0x000fe20002020000 */
[----:B------:R-:W-:Y:S01]  /*4c00*/  @!P4 R2UR UR9, R21 ;  /* 0x000000001509c2ca */ /* 0x000fe200000e0000 */
[----:B------:R-:W-:Y:S01]  /*4c10*/  UMOV UR10, 0x0 ;  /* 0x00000000000a7882 */ /* 0x000fe20000000000 */
[----:B------:R-:W-:Y:S03]  /*4c20*/  UMOV UR11, 0x10000000 ;  /* 0x10000000000b7882 */ /* 0x000fe60000000000 */
[----:B------:R-:W5:Y:S01]  /*4c30*/  LDC.64 R10, c[0x0][0xb18] ;  /* 0x0002c600ff0a7b82 */ /* 0x000f620000000a00 */
[----:B------:R-:W-:Y:S01]  /*4c40*/  @!UP1 UIADD3 UR16, UPT, UPT, UR6, 0x200, URZ ;  /* 0x0000020006109890 */ /* 0x000fe2000fffe0ff */
[----:B------:R-:W-:Y:S01]  /*4c50*/  @P3 SHF.R.U32.HI R28, RZ, 0x10, R25 ;  /* 0x00000010ff1c3819 */ /* 0x000fe20000011619 */
[----:B------:R-:W-:Y:S01]  /*4c60*/  VOTEU.ALL UP1, P4 ;  /* 0x0000000000ff7886 */ /* 0x000fe20002020000 */
[----:B------:R-:W-:Y:S01]  /*4c70*/  UMOV UR20, UR36 ;  /* 0x0000002400147c82 */ /* 0x000fe20008000000 */
[----:B------:R-:W-:Y:S03]  /*4c80*/  VIADD R30, R30, 0x1 ;  /* 0x000000011e1e7836 */ /* 0x000fe60000000000 */
[----:B--2---:R-:W2:Y:S01]  /*4c90*/  @!P1 LDC R0, c[0x0][0xb20] ;  /* 0x0002c800ff009b82 */ /* 0x004ea20000000800 */
[----:B------:R-:W-:Y:S01]  /*4ca0*/  IMAD.U32 R21, RZ, RZ, UR8 ;  /* 0x00000008ff157e24 */ /* 0x000fe2000f8e00ff */
[----:B------:R-:W-:Y:S06]  /*4cb0*/  UPRMT UR8, UR37, 0x654, UR17 ;  /* 0x0000065425087896 */ /* 0x000fec0008000011 */
[----:B-1----:R-:W1:Y:S01]  /*4cc0*/  @!P1 LDC R3, c[0x0][0xb0c] ;  /* 0x0002c300ff039b82 */ /* 0x002e620000000800 */
[----:B------:R-:W-:Y:S01]  /*4cd0*/  IMAD.U32 R20, RZ, RZ, UR9 ;  /* 0x00000009ff147e24 */ /* 0x000fe2000f8e00ff */
[----:B------:R-:W-:Y:S04]  /*4ce0*/  @!P4 R2UR UR15, R21 ;  /* 0x00000000150fc2ca */ /* 0x000fe800000e0000 */
[----:B------:R-:W-:Y:S01]  /*4cf0*/  @!P4 R2UR UR14, R20 ;  /* 0x00000000140ec2ca */ /* 0x000fe200000e0000 */
[----:B------:R-:W-:Y:S11]  /*4d00*/  @!P4 IMAD.MOV.U32 R20, RZ, RZ, 0x2000 ;  /* 0x00002000ff14c424 */ /* 0x000ff600078e00ff */
[----:B------:R-:W-:Y:S01]  /*4d10*/  @!UPT UIADD3 URZ, UPT, UPT, URZ, URZ, URZ ;  /* 0x000000fffffff290 */ /* 0x000fe2000fffe0ff */
[----:B------:R1:W-:Y:S01]  /*4d20*/  @!UP1 UTMALDG.3D [UR16], [UR14], desc[UR10] ;  /* 0x00000a100e0095b4 */ /* 0x0003e20008011000 */
[----:B------:R1:W-:Y:S02]  /*4d30*/  @!P4 SYNCS.ARRIVE.TRANS64.RED.A0TR RZ, [UR6+0x80], R20 ;  /* 0x00008014ffffc9a7 */ /* 0x0003e40008300406 */
[----:B-1----:R-:W-:Y:S01]  /*4d40*/  @!P1 ISETP.NE.AND P2, PT, R3, 0x1, PT ;  /* 0x000000010300980c */ /* 0x002fe20003f45270 */
[C---:B----4-:R-:W-:Y:S01]  /*4d50*/  @!P1 IMAD.HI.U32 R14, R13.reuse, R14, RZ ;  /* 0x0000000e0d0e9227 */ /* 0x050fe200078e00ff */
[----:B-----5:R-:W-:Y:S03]  /*4d60*/  @!P1 ISETP.NE.AND P0, PT, R10, 0x1, PT ;  /* 0x000000010a00980c */ /* 0x020fe60003f05270 */
[C---:B------:R-:W-:Y:S01]  /*4d70*/  @!P1 IMAD.HI.U32 R11, R8.reuse, R11, RZ ;  /* 0x0000000b080b9227 */ /* 0x040fe200078e00ff */
[----:B------:R-:W-:Y:S04]  /*4d80*/  @!P1 SHF.R.U32.HI R14, RZ, R15, R14 ;  /* 0x0000000fff0e9219 */ /* 0x000fe8000001160e */
[----:B--2---:R-:W-:Y:S01]  /*4d90*/  @!P1 SHF.R.U32.HI R9, RZ, R0, R11 ;  /* 0x00000000ff099219 */ /* 0x004fe2000001160b */
[----:B------:R-:W-:Y:S01]  /*4da0*/  SYNCS.ARRIVE.TRANS64.RED.A1T0 RZ, [UR8], RZ ;  /* 0x000000ffffff79a7 */ /* 0x000fe20008100408 */
[----:B------:R-:W-:Y:S02]  /*4db0*/  @!P1 SEL R14, R13, R14, !P2 ;  /* 0x0000000e0d0e9207 */ /* 0x000fe40005000000 */
[----:B------:R-:W-:Y:S01]  /*4dc0*/  @!P1 SEL R9, R8, R9, !P0 ;  /* 0x0000000908099207 */ /* 0x000fe20004000000 */
[----:B------:R-:W1:Y:S04]  /*4dd0*/  SYNCS.PHASECHK.TRANS64.TRYWAIT P5, [UR6+0x98], R12 ;  /* 0x0000980cff0075a7 */ /* 0x000e6800080a1106 */
[----:B------:R-:W-:Y:S02]  /*4de0*/  @!P1 IMAD.IADD R0, R9, 0x1, -R14 ;  /* 0x0000000109009824 */ /* 0x000fe400078e0a0e */
[----:B------:R-:W-:Y:S02]  /*4df0*/  @!P1 IMAD.IADD R9, R14, 0x1, -R9 ;  /* 0x000000010e099824 */ /* 0x000fe400078e0a09 */
[----:B------:R-:W-:Y:S02]  /*4e00*/  @!P1 IMAD R13, R0, R3, R13 ;  /* 0x00000003000d9224 */ /* 0x000fe400078e020d */
[----:B------:R-:W-:Y:S01]  /*4e10*/  @!P1 IMAD R8, R9, R10, R8 ;  /* 0x0000000a09089224 */ /* 0x000fe200078e0208 */
[----:B-1----:R-:W-:Y:S06]  /*4e20*/  @!P5 BRA `(.L_x_97) ;  /* 0x000000480024d947 */ /* 0x002fec0003800000 */
.L_x_171:
[----:B-1----:R-:W-:Y:S01]  /*4e30*/  @!P4 IADD3 R3, P0, PT, R32, 0x580, RZ ;  /* 0x000005802003c810 */ /* 0x002fe20007f1e0ff */
[----:B------:R-:W-:Y:S01]  /*4e40*/  VOTEU.ALL UP1, P4 ;  /* 0x0000000000ff7886 */ /* 0x000fe20002020000 */
[----:B------:R-:W-:Y:S01]  /*4e50*/  UMOV UR20, 0x0 ;  /* 0x0000000000147882 */ /* 0x000fe20000000000 */
[----:B------:R-:W-:Y:S01]  /*4e60*/  UMOV UR21, 0x10000000 ;  /* 0x1000000000157882 */ /* 0x000fe20000000000 */
[----:B------:R-:W-:Y:S01]  /*4e70*/  @!P4 R2UR UR9, R3 ;  /* 0x000000000309c2ca */ /* 0x000fe200000e0000 */
[----:B------:R-:W-:Y:S01]  /*4e80*/  @!P4 IMAD.X R0, RZ, RZ, R33, P0 ;  /* 0x000000ffff00c224 */ /* 0x000fe200000e0621 */
[----:B------:R-:W-:Y:S01]  /*4e90*/  @!UP1 UIADD3 UR10, UPT, UPT, UR18, 0x40, URZ ;  /* 0x00000040120a9890 */ /* 0x000fe2000fffe0ff */
[----:B------:R-:W-:Y:S01]  /*4ea0*/  ISETP.NE.AND P0, PT, R30, 0x2, PT ;  /* 0x000000021e00780c */ /* 0x000fe20003f05270 */
[----:B------:R-:W-:Y:S01]  /*4eb0*/  UMOV UR11, UR19 ;  /* 0x00000013000b7c82 */ /* 0x000fe20008000000 */
[----:B------:R-:W-:Y:S01]  /*4ec0*/  UMOV UR12, UR36 ;  /* 0x00000024000c7c82 */ /* 0x000fe20008000000 */
[----:B------:R-:W-:Y:S01]  /*4ed0*/  @!P4 R2UR UR8, R0 ;  /* 0x000000000008c2ca */ /* 0x000fe200000e0000 */
[----:B------:R-:W-:Y:S01]  /*4ee0*/  IMAD.IADD R20, R8, 0x1, R147 ;  /* 0x0000000108147824 */ /* 0x000fe200078e0293 */
[----:B------:R-:W-:Y:S01]  /*4ef0*/  @P3 R2UR UR36, R28 ;  /* 0x000000001c2432ca */ /* 0x000fe200000e0000 */
[----:B------:R-:W-:Y:S01]  /*4f00*/  IMAD.IADD R21, R13, 0x1, R170 ;  /* 0x000000010d157824 */ /* 0x000fe200078e02aa */
[----:B------:R-:W-:Y:S02]  /*4f10*/  SEL R0, RZ, 0x1, P0 ;  /* 0x00000001ff007807 */ /* 0x000fe40000000000 */
[----:B------:R-:W-:Y:S01]  /*4f20*/  LOP3.LUT R31, R31, 0x1, RZ, 0x3c, !PT ;  /* 0x000000011f1f7812 */ /* 0x000fe200078e3cff */
[----:B------:R-:W-:Y:S01]  /*4f30*/  IMAD.U32 R10, RZ, RZ, UR9 ;  /* 0x00000009ff0a7e24 */ /* 0x000fe2000f8e00ff */
[----:B------:R-:W-:Y:S01]  /*4f40*/  @!UP1 UIADD3 UR9, UPT, UPT, UR6, 0x88, URZ ;  /* 0x0000008806099890 */ /* 0x000fe2000fffe0ff */
[----:B------:R-:W-:Y:S02]  /*4f50*/  LOP3.LUT R29, R29, R0, RZ, 0x3c, !PT ;  /* 0x000000001d1d7212 */ /* 0x000fe400078e3cff */
[----:B------:R-:W-:Y:S02]  /*4f60*/  SEL R30, R30, RZ, P0 ;  /* 0x000000ff1e1e7207 */ /* 0x000fe40000000000 */
[----:B------:R-:W-:Y:S01]  /*4f70*/  IMAD.U32 R11, RZ, RZ, UR8 ;  /* 0x00000008ff0b7e24 */ /* 0x000fe2000f8e00ff */
[----:B------:R-:W-:Y:S01]  /*4f80*/  @!P4 R2UR UR14, R10 ;  /* 0x000000000a0ec2ca */ /* 0x000fe200000e0000 */
[----:B------:R-:W-:Y:S01]  /*4f90*/  @!UP1 UIADD3 UR8, UPT, UPT, UR6, 0x2200, URZ ;  /* 0x0000220006089890 */ /* 0x000fe2000fffe0ff */
[----:B------:R-:W-:Y:S02]  /*4fa0*/  VOTEU.ALL UP1, P4 ;  /* 0x0000000000ff7886 */ /* 0x000fe40002020000 */
[----:B------:R-:W-:Y:S11]  /*4fb0*/  @!P4 R2UR UR15, R11 ;  /* 0x000000000b0fc2ca */ /* 0x000ff600000e0000 */
[----:B------:R-:W-:Y:S02]  /*4fc0*/  @!UPT UIADD3 URZ, UPT, UPT, URZ, URZ, URZ ;  /* 0x000000fffffff290 */ /* 0x000fe4000fffe0ff */
[----:B------:R2:W-:Y:S01]  /*4fd0*/  @!UP1 UTMALDG.3D [UR8], [UR14], desc[UR20] ;  /* 0x000014080e0095b4 */ /* 0x0005e20008011000 */
[----:B------:R2:W-:Y:S01]  /*4fe0*/  @!P4 SYNCS.ARRIVE.TRANS64.RED.A0TR RZ, [UR6+0x88], R23 ;  /* 0x00008817ffffc9a7 */ /* 0x0005e20008300406 */
[----:B------:R-:W-:Y:S01]  /*4ff0*/  UPLOP3.LUT UP1, UPT, UPT, UPT, UPT, 0x80, 0x8 ;  /* 0x000000000008789c */ /* 0x000fe20003f2f070 */
[----:B------:R-:W-:Y:S01]  /*5000*/  SYNCS.ARRIVE.TRANS64.RED.A1T0 RZ, [UR13], RZ ;  /* 0x000000ffffff79a7 */ /* 0x000fe2000810040d */
[----:B------:R-:W-:Y:S09]  /*5010*/  @P3 BRA `(.L_x_98) ;  /* 0xfffffff400503947 */ /* 0x000ff2000383ffff */
[----:B------:R-:W-:-:S04]  /*5020*/  SHF.L.U32 R3, R31, 0x1f, RZ ;  /* 0x0000001f1f037819 */ /* 0x000fc800000006ff */
[----:B------:R-:W1:Y:S02]  /*5030*/  SYNCS.PHASECHK.TRANS64.TRYWAIT P0, [UR6+0x90], R3 ;  /* 0x00009003ff0075a7 */ /* 0x000e640008001106 */
[----:B-1----:R-:W-:Y:S05]  /*5040*/  @!P0 BRA `(.L_x_99) ;  /* 0x0000004400b48947 */ /* 0x002fea0003800000 */
.L_x_173:
[----:B-1----:R-:W-:-:S07]  /*5050*/  MOV R0, UR6 ;  /* 0x0000000600007c02 */ /* 0x002fce0008000f00 */
.L_x_100:
[----:B-1----:R-:W-:-:S04]  /*5060*/  SHF.L.U32 R3, R31, 0x1f, RZ ;  /* 0x0000001f1f037819 */ /* 0x002fc800000006ff */
[----:B------:R1:W4:Y:S03]  /*5070*/  SYNCS.PHASECHK.TRANS64.TRYWAIT P0, [R0+URZ+0x98], R3 ;  /* 0x00009803000075a7 */ /* 0x00032600080011ff */
[----:B----4-:R-:W-:Y:S05]  /*5080*/  @!P0 NANOSLEEP.SYNCS 0x989680 ;  /* 0x009896800000895d */ /* 0x010fea0003900000 */
[----:B------:R-:W4:Y:S02]  /*5090*/  @!P0 SYNCS.PHASECHK.TRANS64 P0, [R0+URZ+0x98], R3 ;  /* 0x00009803000085a7 */ /* 0x000f2400080010ff */
[----:B--2-4-:R-:W-:Y:S05]  /*50a0*/  @P0 EXIT ;  /* 0x000000000000094d */ /* 0x014fea0003800000 */
[----:B------:R-:W-:Y:S05]  /*50b0*/  BRA `(.L_x_100) ;  /* 0xfffffffc00e87947 */ /* 0x000fea000383ffff */
.L_x_89:
[----:B------:R-:W-:-:S06]  /*50c0*/  UISETP.GE.AND UP1, UPT, UR10, 0x4, UPT ;  /* 0x000000040a00788c */ /* 0x000fcc000bf26270 */
[----:B------:R-:W-:-:S13]  /*50d0*/  PLOP3.LUT P0, PT, PT, PT, UP1, 0x80, 0x8 ;  /* 0x000000000008781c */ /* 0x000fda0003f0f018 */
[----:B------:R-:W-:Y:S05]  /*50e0*/  @!P0 EXIT ;  /* 0x000000000000894d */ /* 0x000fea0003800000 */
[----:B------:R-:W-:Y:S01]  /*50f0*/  BAR.SYNC.DEFER_BLOCKING 0x6, 0xa0 ;  /* 0x0182800000007b1d */ /* 0x000fe20000010000 */
[C---:B------:R-:W-:Y:S01]  /*5100*/  IMAD.SHL.U32 R3, R189.reuse, 0x40, RZ ;  /* 0x00000040bd037824 */ /* 0x040fe200078e00ff */
[C---:B------:R-:W-:Y:S01]  /*5110*/  LOP3.LUT R193, R189.reuse, 0x60, RZ, 0xc0, !PT ;  /* 0x00000060bdc17812 */ /* 0x040fe200078ec0ff */
[C---:B------:R-:W-:Y:S01]  /*5120*/  IMAD.SHL.U32 R172, R189.reuse, 0x8, RZ ;  /* 0x00000008bdac7824 */ /* 0x040fe200078e00ff */
[C---:B------:R-:W-:Y:S01]  /*5130*/  LOP3.LUT R191, R189.reuse, 0x2, RZ, 0xc0, !PT ;  /* 0x00000002bdbf7812 */ /* 0x040fe200078ec0ff */
[----:B------:R-:W-:Y:S01]  /*5140*/  IMAD.U32 R79, R189, 0x10000, RZ ;  /* 0x00010000bd4f7824 */ /* 0x000fe200078e00ff */
[----:B------:R-:W-:Y:S02]  /*5150*/  UMOV UR49, 0x400 ;  /* 0x0000040000317882 */ /* 0x000fe40000000000 */
[----:B------:R-:W1:Y:S01]  /*5160*/  LDC R177, c[0x0][0x370] ;  /* 0x0000dc00ffb17b82 */ /* 0x000e620000000800 */
[----:B------:R-:W-:Y:S01]  /*5170*/  ULEA UR49, UR37, UR49, 0x18 ;  /* 0x0000003125317291 */ /* 0x000fe2000f8ec0ff */
[----:B------:R-:W-:Y:S01]  /*5180*/  LOP3.LUT R5, R3, 0x180, RZ, 0xc0, !PT ;  /* 0x0000018003057812 */ /* 0x000fe200078ec0ff */
[----:B------:R-:W-:Y:S01]  /*5190*/  HFMA2 R196, -RZ, RZ, 0, 0 ;  /* 0x00000000ffc47431 */ /* 0x000fe200000001ff */
[----:B------:R-:W-:Y:S01]  /*51a0*/  LOP3.LUT R79, R79, 0x600000, RZ, 0xc0, !PT ;  /* 0x006000004f4f7812 */ /* 0x000fe200078ec0ff */
[----:B------:R-:W-:Y:S01]  /*51b0*/  UIADD3 UR4, UPT, UPT, UR49, 0x4200, URZ ;  /* 0x0000420031047890 */ /* 0x000fe2000fffe0ff */
[----:B------:R-:W-:Y:S01]  /*51c0*/  LOP3.LUT R172, R5, 0x30, R172, 0xf8, !PT ;  /* 0x0000003005ac7812 */ /* 0x000fe200078ef8ac */
[----:B------:R-:W-:Y:S01]  /*51d0*/  IMAD.MOV.U32 R76, RZ, RZ, RZ ;  /* 0x000000ffff4c7224 */ /* 0x000fe200078e00ff */
[----:B------:R-:W2:Y:S01]  /*51e0*/  LDC R74, c[0x0][0xb0c] ;  /* 0x0002c300ff4a7b82 */ /* 0x000ea20000000800 */
[----:B------:R-:W-:-:S02]  /*51f0*/  LOP3.LUT R189, R189, 0x4, RZ, 0xc0, !PT ;  /* 0x00000004bdbd7812 */ /* 0x000fc400078ec0ff */
[----:B------:R-:W-:Y:S02]  /*5200*/  CS2R R182, SRZ ;  /* 0x0000000000b67805 */ /* 0x000fe4000001ff00 */
[----:B------:R-:W-:Y:S02]  /*5210*/  LOP3.LUT R172, R172, 0x1e40, R3, 0xf8, !PT ;  /* 0x00001e40acac7812 */ /* 0x000fe400078ef803 */
[----:B------:R-:W-:Y:S02]  /*5220*/  CS2R R180, SRZ ;  /* 0x0000000000b47805 */ /* 0x000fe4000001ff00 */
[----:B------:R-:W-:Y:S01]  /*5230*/  IADD3 R188, PT, PT, -R189, 0x2, RZ ;  /* 0x00000002bdbc7810 */ /* 0x000fe20007ffe1ff */
[----:B------:R-:W-:Y:S01]  /*5240*/  IMAD.MOV R176, RZ, RZ, -R191 ;  /* 0x000000ffffb07224 */ /* 0x000fe200078e0abf */
[----:B------:R-:W-:Y:S01]  /*5250*/  MOV R192, UR4 ;  /* 0x0000000400c07c02 */ /* 0x000fe20008000f00 */
[----:B------:R-:W3:Y:S01]  /*5260*/  LDC R174, c[0x0][0xb20] ;  /* 0x0002c800ffae7b82 */ /* 0x000ee20000000800 */
[----:B------:R-:W4:Y:S01]  /*5270*/  LDS R0, [UR49+0x160] ;  /* 0x00016031ff007984 */ /* 0x000f220008000800 */
[----:B------:R-:W-:Y:S01]  /*5280*/  VIADD R190, R172, UR49 ;  /* 0x00000031acbe7c36 */ /* 0x000fe20008000000 */
[----:B------:R-:W1:Y:S01]  /*5290*/  LDCU.64 UR52, c[0x0][0x348] ;  /* 0x00006900ff3477ac */ /* 0x000e620008000a00 */
[----:B------:R-:W-:-:S02]  /*52a0*/  IMAD.MOV R175, RZ, RZ, -R189 ;  /* 0x000000ffffaf7224 */ /* 0x000fc400078e0abd */
[----:B------:R-:W-:Y:S01]  /*52b0*/  VIADD R190, R190, 0x200 ;  /* 0x00000200bebe7836 */ /* 0x000fe20000000000 */
[----:B------:R-:W1:Y:S01]  /*52c0*/  LDCU.64 UR38, c[0x0][0x888] ;  /* 0x00011100ff2677ac */ /* 0x000e620008000a00 */
[----:B------:R-:W1:Y:S01]  /*52d0*/  LDC R73, c[0x0][0xb30] ;  /* 0x0002cc00ff497b82 */ /* 0x000e620000000800 */
[----:B------:R-:W1:Y:S01]  /*52e0*/  LDCU.64 UR44, c[0x0][0x890] ;  /* 0x00011200ff2c77ac */ /* 0x000e620008000a00 */
[----:B------:R-:W-:-:S06]  /*52f0*/  UIADD3 UR48, UPT, UPT, UR49, 0x200, URZ ;  /* 0x0000020031307890 */ /* 0x000fcc000fffe0ff */
[----:B------:R-:W1:Y:S08]  /*5300*/  LDC.64 R168, c[0x0][0xb10] ;  /* 0x0002c400ffa87b82 */ /* 0x000e700000000a00 */
[----:B------:R-:W1:Y:S08]  /*5310*/  LDC.64 R70, c[0x0][0xb18] ;  /* 0x0002c600ff467b82 */ /* 0x000e700000000a00 */
[----:B------:R-:W1:Y:S08]  /*5320*/  LDC.64 R68, c[0x0][0xb28] ;  /* 0x0002ca00ff447b82 */ /* 0x000e700000000a00 */
[----:B------:R-:W1:Y:S01]  /*5330*/  LDC.64 R166, c[0x0][0x8b0] ;  /* 0x00022c00ffa67b82 */ /* 0x000e620000000a00 */
[----:B----4-:R-:W-:-:S07]  /*5340*/  IMAD.IADD R79, R0, 0x1, R79 ;  /* 0x00000001004f7824 */ /* 0x010fce00078e024f */
[----:B------:R-:W4:Y:S08]  /*5350*/  LDC.64 R164, c[0x0][0x8a8] ;  /* 0x00022a00ffa47b82 */ /* 0x000f300000000a00 */
[----:B--23--:R-:W1:Y:S02]  /*5360*/  LDC R178, c[0x0][0x374] ;  /* 0x0000dd00ffb27b82 */ /* 0x00ce640000000800 */
.L_x_127:
[----:B------:R-:W-:Y:S02]  /*5370*/  LEA R0, R196, UR49, 0x3 ;  /* 0x00000031c4007c11 */ /* 0x000fe4000f8e18ff */
[----:B------:R-:W-:Y:S02]  /*5380*/  SHF.L.U32 R3, R182, 0x1f, RZ ;  /* 0x0000001fb6037819 */ /* 0x000fe400000006ff */
[----:B-1----:R-:W-:Y:S02]  /*5390*/  LEA R16, R196, UR49, 0x4 ;  /* 0x00000031c4107c11 */ /* 0x002fe4000f8e20ff */
[----:B------:R-:W2:Y:S02]  /*53a0*/  SYNCS.PHASECHK.TRANS64.TRYWAIT P0, [R0+URZ+0xb0], R3 ;  /* 0x0000b003000075a7 */ /* 0x000ea400080011ff */
[----:B--2---:R-:W-:Y:S05]  /*53b0*/  @!P0 BRA `(.L_x_101) ;  /* 0x0000004000f08947 */ /* 0x004fea0003800000 */
.L_x_174:
[----:B------:R-:W3:Y:S01]  /*53c0*/  LDC.64 R12, c[0x0][0xb10] ;  /* 0x0002c400ff0c7b82 */ /* 0x000ee20000000a00 */
[----:B------:R-:W4:Y:S01]  /*53d0*/  LDS.128 R16, [R16+0x140] ;  /* 0x0001400010107984 */ /* 0x000f220000000c00 */
[----:B-1----:R-:W-:Y:S01]  /*53e0*/  ISETP.NE.AND P1, PT, R73, 0x1, PT ;  /* 0x000000014900780c */ /* 0x002fe20003f25270 */
[----:B--2---:R-:W-:Y:S01]  /*53f0*/  VIADD R0, R0, 0xc0 ;  /* 0x000000c000007836 */ /* 0x004fe20000000000 */
[----:B------:R-:W-:Y:S04]  /*5400*/  ISETP.GE.AND P0, PT, R72, 0x1, PT ;  /* 0x000000014800780c */ /* 0x000fe80003f06270 */
[----:B------:R-:W1:Y:S01]  /*5410*/  LDC.64 R10, c[0x0][0xb18] ;  /* 0x0002c600ff0a7b82 */ /* 0x000e620000000a00 */
[----:B------:R-:W-:Y:S01]  /*5420*/  PRMT R0, RZ, 0x654, R0 ;  /* 0x00000654ff007816 */ /* 0x000fe20000000000 */
[----:B------:R-:W-:Y:S01]  /*5430*/  @!PT LDS RZ, [RZ] ;  /* 0x00000000fffff984 */ /* 0x000fe20000000800 */
[----:B------:R-:W-:Y:S01]  /*5440*/  @!PT LDS RZ, [RZ] ;  /* 0x00000000fffff984 */ /* 0x000fe20000000800 */
[----:B------:R-:W-:Y:S01]  /*5450*/  @!PT LDS RZ, [RZ] ;  /* 0x00000000fffff984 */ /* 0x000fe20000000800 */
[----:B------:R-:W-:Y:S01]  /*5460*/  @!PT LDS RZ, [RZ] ;  /* 0x00000000fffff984 */ /* 0x000fe20000000800 */
[----:B------:R2:W-:Y:S06]  /*5470*/  MEMBAR.ALL.CTA ;  /* 0x0000000000007992 */ /* 0x0005ec0000008000 */
[----:B--2---:R-:W2:Y:S01]  /*5480*/  FENCE.VIEW.ASYNC.S ;  /* 0x00000000000073c6 */ /* 0x004ea20000000000 */
[----:B------:R-:W1:Y:S08]  /*5490*/  @!P1 LDC R14, c[0x0][0xb20] ;  /* 0x0002c800ff0e9b82 */ /* 0x000e700000000800 */
[----:B------:R-:W1:Y:S01]  /*54a0*/  @!P1 LDC R9, c[0x0][0xb0c] ;  /* 0x0002c300ff099b82 */ /* 0x000e620000000800 */
[----:B--2---:R2:W-:Y:S01]  /*54b0*/  SYNCS.ARRIVE.TRANS64.RED.A1T0 RZ, [R0+URZ], RZ ;  /* 0x000000ff00ff79a7 */ /* 0x0045e200081004ff */
[----:B----4-:R-:W-:Y:S04]  /*54c0*/  LOP3.LUT P4, RZ, R18, 0x1, RZ, 0xc0, !PT ;  /* 0x0000000112ff7812 */ /* 0x010fe8000788c0ff */
[----:B------:R-:W-:Y:S09]  /*54d0*/  P2R R194, PR, RZ, 0x10 ;  /* 0x00000010ffc27803 */ /* 0x000ff20000000000 */
[----:B------:R-:W-:Y:S02]  /*54e0*/  @P4 MOV R77, R16 ;  /* 0x00000010004d4202 */ /* 0x000fe40000000f00 */
[----:B------:R-:W-:Y:S01]  /*54f0*/  @P4 LOP3.LUT R75, R17, 0xffff, RZ, 0xc0, !PT ;  /* 0x0000ffff114b4812 */ /* 0x000fe200078ec0ff */
[----:B--23--:R-:W-:Y:S06]  /*5500*/  @!P0 BRA `(.L_x_102) ;  /* 0x0000000000a48947 */ /* 0x00cfec0003800000 */
[----:B------:R-:W-:Y:S01]  /*5510*/  IMAD.HI.U32 R23, R178, R71, RZ ;  /* 0x00000047b2177227 */ /* 0x000fe200078e00ff */
[----:B------:R-:W-:Y:S02]  /*5520*/  ISETP.NE.AND P0, PT, R70, 0x1, PT ;  /* 0x000000014600780c */ /* 0x000fe40003f05270 */
[----:B------:R-:W-:Y:S01]  /*5530*/  ISETP.NE.AND P2, PT, R72, 0x1, PT ;  /* 0x000000014800780c */ /* 0x000fe20003f45270 */
[----:B------:R-:W-:Y:S01]  /*5540*/  IMAD.HI.U32 R22, R177, R168, RZ ;  /* 0x000000a8b1167227 */ /* 0x000fe200078e00ff */
[----:B------:R-:W-:Y:S02]  /*5550*/  SHF.R.U32.HI R23, RZ, R174, R23 ;  /* 0x000000aeff177219 */ /* 0x000fe40000011617 */
[----:B------:R-:W-:Y:S01]  /*5560*/  ISETP.NE.AND P3, PT, R74, 0x1, PT ;  /* 0x000000014a00780c */ /* 0x000fe20003f65270 */
[----:B------:R-:W-:Y:S01]  /*5570*/  IMAD.HI.U32 R26, R77, R168, RZ ;  /* 0x000000a84d1a7227 */ /* 0x000fe200078e00ff */
[----:B------:R-:W-:Y:S02]  /*5580*/  SHF.R.U32.HI R22, RZ, R169, R22 ;  /* 0x000000a9ff167219 */ /* 0x000fe40000011616 */
[----:B------:R-:W-:Y:S01]  /*5590*/  SEL R3, R178, R23, !P0 ;  /* 0x00000017b2037207 */ /* 0x000fe20004000000 */
[----:B------:R-:W-:Y:S01]  /*55a0*/  IMAD.HI.U32 R23, R75, R71, RZ ;  /* 0x000000474b177227 */ /* 0x000fe200078e00ff */
[----:B------:R-:W-:Y:S02]  /*55b0*/  SEL R7, R177, R22, !P3 ;  /* 0x00000016b1077207 */ /* 0x000fe40005800000 */
[----:B------:R-:W-:Y:S01]  /*55c0*/  SHF.R.U32.HI R26, RZ, R169, R26 ;  /* 0x000000a9ff1a7219 */ /* 0x000fe2000001161a */
[-C--:B------:R-:W-:Y:S04]  /*55d0*/  IMAD.HI.U32 R22, R3, R68.reuse, RZ ;  /* 0x0000004403167227 */ /* 0x080fe800078e00ff */
[----:B------:R-:W-:Y:S01]  /*55e0*/  IMAD.HI.U32 R24, R7, R68, RZ ;  /* 0x0000004407187227 */ /* 0x000fe200078e00ff */
[-C--:B------:R-:W-:Y:S02]  /*55f0*/  @P2 SHF.R.U32.HI R3, RZ, R69.reuse, R22 ;  /* 0x00000045ff032219 */ /* 0x080fe40000011616 */
[----:B------:R-:W-:Y:S02]  /*5600*/  SHF.R.U32.HI R22, RZ, R174, R23 ;  /* 0x000000aeff167219 */ /* 0x000fe40000011617 */
[----:B------:R-:W-:Y:S01]  /*5610*/  @P2 SHF.R.U32.HI R7, RZ, R69, R24 ;  /* 0x00000045ff072219 */ /* 0x000fe20000011618 */
[C---:B------:R-:W-:Y:S01]  /*5620*/  IMAD R2, R72.reuse, R3, RZ ;  /* 0x0000000348027224 */ /* 0x040fe200078e02ff */
[----:B------:R-:W-:Y:S02]  /*5630*/  SEL R5, R75, R22, !P0 ;  /* 0x000000164b057207 */ /* 0x000fe40004000000 */
[----:B------:R-:W-:Y:S01]  /*5640*/  SEL R3, R77, R26, !P3 ;  /* 0x0000001a4d037207 */ /* 0x000fe20005800000 */
[----:B------:R-:W-:Y:S01]  /*5650*/  IMAD R4, R72, R7, RZ ;  /* 0x0000000748047224 */ /* 0x000fe200078e02ff */
[C---:B------:R-:W-:Y:S01]  /*5660*/  ISETP.GE.AND P0, PT, R5.reuse, R2, PT ;  /* 0x000000020500720c */ /* 0x040fe20003f06270 */
[----:B------:R-:W-:Y:S03]  /*5670*/  IMAD.HI.U32 R6, R5, R68, RZ ;  /* 0x0000004405067227 */ /* 0x000fe600078e00ff */
[----:B------:R-:W-:Y:S01]  /*5680*/  ISETP.GE.OR P0, PT, R3, R4, P0 ;  /* 0x000000040300720c */ /* 0x000fe20000706670 */
[----:B------:R-:W-:Y:S01]  /*5690*/  IMAD.MOV R4, RZ, RZ, -R3 ;  /* 0x000000ffff047224 */ /* 0x000fe200078e0a03 */
[-C--:B------:R-:W-:Y:S03]  /*56a0*/  SHF.R.U32.HI R6, RZ, R69.reuse, R6 ;  /* 0x00000045ff067219 */ /* 0x080fe60000011606 */
[----:B------:R-:W-:Y:S01]  /*56b0*/  IMAD R77, R74, R4, R77 ;  /* 0x000000044a4d7224 */ /* 0x000fe200078e024d */
[----:B------:R-:W-:Y:S05]  /*56c0*/  SEL R15, R5, R6, !P2 ;  /* 0x00000006050f7207 */ /* 0x000fea0005000000 */
[----:B------:R-:W-:Y:S02]  /*56d0*/  IMAD.MOV R6, RZ, RZ, -R15 ;  /* 0x000000ffff067224 */ /* 0x000fe400078e0a0f */
[C---:B------:R-:W-:Y:S04]  /*56e0*/  @!P0 IMAD.HI.U32 R2, R3.reuse, R68, RZ ;  /* 0x0000004403028227 */ /* 0x040fe800078e00ff */
[----:B------:R-:W-:Y:S01]  /*56f0*/  IMAD R6, R72, R6, R5 ;  /* 0x0000000648067224 */ /* 0x000fe200078e0205 */
[----:B------:R-:W-:Y:S04]  /*5700*/  @!P0 SHF.R.U32.HI R2, RZ, R69, R2 ;  /* 0x00000045ff028219 */ /* 0x000fe80000011602 */
[----:B------:R-:W-:Y:S02]  /*5710*/  @!P0 SEL R0, R3, R2, !P2 ;  /* 0x0000000203008207 */ /* 0x000fe40005000000 */
[----:B------:R-:W-:Y:S02]  /*5720*/  IADD3 R2, PT, PT, -R5, RZ, RZ ;  /* 0x000000ff05027210 */ /* 0x000fe40007ffe1ff */
[----:B------:R-:W-:Y:S01]  /*5730*/  @!P0 IADD3 R8, PT, PT, R15, -R0, RZ ;  /* 0x800000000f088210 */ /* 0x000fe20007ffe0ff */
[----:B------:R-:W-:Y:S02]  /*5740*/  @!P0 IMAD R0, R7, R6, R0 ;  /* 0x0000000607008224 */ /* 0x000fe400078e0200 */
[----:B------:R-:W-:Y:S02]  /*5750*/  IMAD R75, R70, R2, R75 ;  /* 0x00000002464b7224 */ /* 0x000fe400078e024b */
[----:B------:R-:W-:Y:S02]  /*5760*/  @!P0 IMAD R5, R8, R72, R3 ;  /* 0x0000004808058224 */ /* 0x000fe400078e0203 */
[----:B------:R-:W-:Y:S04]  /*5770*/  @!P0 IMAD.MOV.U32 R3, RZ, RZ, R0 ;  /* 0x000000ffff038224 */ /* 0x000fe800078e0000 */
[----:B------:R-:W-:Y:S02]  /*5780*/  IMAD R77, R3, R74, R77 ;  /* 0x0000004a034d7224 */ /* 0x000fe400078e024d */
[----:B------:R-:W-:Y:S07]  /*5790*/  IMAD R75, R5, R70, R75 ;  /* 0x00000046054b7224 */ /* 0x000fee00078e024b */
.L_x_102:
[----:B-1----:R-:W-:Y:S01]  /*57a0*/  @!P1 ISETP.NE.AND P0, PT, R10, 0x1, PT ;  /* 0x000000010a00980c */ /* 0x002fe20003f05270 */
[----:B------:R-:W-:Y:S01]  /*57b0*/  @!P1 IMAD.HI.U32 R0, R77, R12, RZ ;  /* 0x0000000c4d009227 */ /* 0x000fe200078e00ff */
[----:B------:R-:W-:Y:S01]  /*57c0*/  @!P1 ISETP.NE.AND P2, PT, R9, 0x1, PT ;  /* 0x000000010900980c */ /* 0x000fe20003f45270 */
[----:B------:R-:W-:Y:S01]  /*57d0*/  ULOP3.LUT UP0, URZ, UR48, 0x1b0, URZ, 0xc0, !UPT ;  /* 0x000001b030ff7892 */ /* 0x000fe2000f80c0ff */
[----:B------:R-:W-:Y:S01]  /*57e0*/  R2UR UR42, R21 ;  /* 0x00000000152a72ca */ /* 0x000fe200000e0000 */
[----:B------:R-:W-:Y:S01]  /*57f0*/  @!P1 IMAD.HI.U32 R3, R75, R11, RZ ;  /* 0x0000000b4b039227 */ /* 0x000fe200078e00ff */
[----:B------:R-:W-:Y:S02]  /*5800*/  @!P1 SHF.R.U32.HI R0, RZ, R13, R0 ;  /* 0x0000000dff009219 */ /* 0x000fe40000011600 */
[----:B------:R-:W-:Y:S01]  /*5810*/  R2UR UR41, R20 ;  /* 0x00000000142972ca */ /* 0x000fe200000e0000 */
[----:B------:R-:W-:Y:S01]  /*5820*/  VIADD R196, R196, 0x1 ;  /* 0x00000001c4c47836 */ /* 0x000fe20000000000 */
[----:B------:R-:W-:Y:S02]  /*5830*/  @!P1 SHF.R.U32.HI R2, RZ, R14, R3 ;  /* 0x0000000eff029219 */ /* 0x000fe40000011603 */
[----:B------:R-:W-:Y:S02]  /*5840*/  @!P1 SEL R3, R77, R0, !P2 ;  /* 0x000000004d039207 */ /* 0x000fe40005000000 */
[----:B------:R-:W-:Y:S02]  /*5850*/  @!P1 SEL R2, R75, R2, !P0 ;  /* 0x000000024b029207 */ /* 0x000fe40004000000 */
[----:B------:R-:W-:Y:S01]  /*5860*/  @P4 SHF.R.U32.HI R179, RZ, 0x10, R17 ;  /* 0x00000010ffb34819 */ /* 0x000fe20000011611 */
[----:B------:R-:W-:Y:S02]  /*5870*/  USHF.L.U32 UR42, UR42, 0x7, URZ ;  /* 0x000000072a2a7899 */ /* 0x000fe400080006ff */
[----:B------:R-:W-:Y:S02]  /*5880*/  @!P1 IMAD.IADD R0, R2, 0x1, -R3 ;  /* 0x0000000102009824 */ /* 0x000fe400078e0a03 */
[----:B------:R-:W-:Y:S01]  /*5890*/  @!P1 IMAD.IADD R2, R3, 0x1, -R2 ;  /* 0x0000000103029824 */ /* 0x000fe200078e0a02 */
[----:B------:R-:W-:Y:S01]  /*58a0*/  USHF.L.U32 UR41, UR41, 0x7, URZ ;  /* 0x0000000729297899 */ /* 0x000fe200080006ff */
[----:B------:R-:W-:Y:S02]  /*58b0*/  @!P1 IMAD R77, R0, R9, R77 ;  /* 0x00000009004d9224 */ /* 0x000fe400078e024d */
[----:B------:R-:W-:Y:S01]  /*58c0*/  @!P1 IMAD R75, R2, R10, R75 ;  /* 0x0000000a024b9224 */ /* 0x000fe200078e024b */
[----:B------:R-:W-:Y:S08]  /*58d0*/  BRA.U !UP0, `(.L_x_103) ;  /* 0x0000000108407547 */ /* 0x000ff0000b800000 */
[----:B------:R-:W1:Y:S01]  /*58e0*/  LDCU.64 UR8, c[0x4][0x80] ;  /* 0x01001000ff0877ac */ /* 0x000e620008000a00 */
[----:B------:R-:W-:Y:S01]  /*58f0*/  MOV R3, 0x0 ;  /* 0x0000000000037802 */ /* 0x000fe20000000f00 */
[----:B------:R-:W-:Y:S02]  /*5900*/  HFMA2 R12, -RZ, RZ, 0, 5.9604644775390625e-08 ;  /* 0x00000001ff0c7431 */ /* 0x000fe400000001ff */
[----:B------:R-:W-:Y:S02]  /*5910*/  IMAD.MOV.U32 R8, RZ, RZ, 0x70 ;  /* 0x00000070ff087424 */ /* 0x000fe400078e00ff */
[----:B------:R-:W-:Y:S01]  /*5920*/  IMAD.MOV.U32 R13, RZ, RZ, RZ ;  /* 0x000000ffff0d7224 */ /* 0x000fe200078e00ff */
[----:B------:R-:W2:Y:S01]  /*5930*/  LDCU.64 UR6, c[0x4][0x88] ;  /* 0x01001100ff0677ac */ /* 0x000ea20008000a00 */
[----:B------:R-:W3:Y:S01]  /*5940*/  LDC.64 R2, c[0x4][R3] ;  /* 0x0100000003027b82 */ /* 0x000ee20000000a00 */
[----:B------:R-:W4:Y:S01]  /*5950*/  LDCU.64 UR4, c[0x4][0x8] ;  /* 0x01000100ff0477ac */ /* 0x000f220008000a00 */
[----:B-1----:R-:W-:Y:S01]  /*5960*/  MOV R5, UR9 ;  /* 0x0000000900057c02 */ /* 0x002fe20008000f00 */
[----:B------:R-:W-:Y:S01]  /*5970*/  IMAD.U32 R4, RZ, RZ, UR8 ;  /* 0x00000008ff047e24 */ /* 0x000fe2000f8e00ff */
[----:B--2---:R-:W-:Y:S01]  /*5980*/  MOV R7, UR7 ;  /* 0x0000000700077c02 */ /* 0x004fe20008000f00 */
[----:B------:R-:W-:Y:S01]  /*5990*/  IMAD.U32 R6, RZ, RZ, UR6 ;  /* 0x00000006ff067e24 */ /* 0x000fe2000f8e00ff */
[----:B----4-:R-:W-:Y:S01]  /*59a0*/  MOV R11, UR5 ;  /* 0x00000005000b7c02 */ /* 0x010fe20008000f00 */
[----:B------:R-:W-:Y:S02]  /*59b0*/  IMAD.U32 R10, RZ, RZ, UR4 ;  /* 0x00000004ff0a7e24 */ /* 0x000fe4000f8e00ff */
[----:B------:R-:W-:Y:S07]  /*59c0*/  LEPC R20, `(.L_x_103) ;  /* 0x000000001014794e */ /* 0x000fee0000000000 */
[----:B---3-5:R-:W-:Y:S05]  /*59d0*/  CALL.ABS.NOINC R2 ;  /* 0x0000000002007343 */ /* 0x028fea0003c00000 */
.L_x_103:
[----:B------:R-:W-:Y:S01]  /*59e0*/  LOP3.LUT P0, RZ, R192, 0x1b0, RZ, 0xc0, !PT ;  /* 0x000001b0c0ff7812 */ /* 0x000fe2000780c0ff */
[----:B------:R-:W-:Y:S11]  /*59f0*/  BSSY.RECONVERGENT B6, `(.L_x_104) ;  /* 0x0000013000067945 */ /* 0x000ff60003800200 */
[----:B------:R-:W-:Y:S01]  /*5a00*/  @!UPT UIADD3 URZ, UPT, UPT, URZ, URZ, URZ ;  /* 0x000000fffffff290 */ /* 0x000fe2000fffe0ff */
[----:B------:R-:W-:Y:S05]  /*5a10*/  @!P0 BRA `(.L_x_105) ;  /* 0x0000000000408947 */ /* 0x000fea0003800000 */
        /* <DEDUP_REMOVED lines=16> */
.L_x_105:
[----:B------:R-:W-:Y:S05]  /*5b20*/  BSYNC.RECONVERGENT B6 ;  /* 0x0000000000067941 */ /* 0x000fea0003800200 */
.L_x_104:
[----:B------:R-:W-:Y:S01]  /*5b30*/  ISETP.NE.U32.AND P4, PT, R166, RZ, PT ;  /* 0x000000ffa600720c */ /* 0x000fe20003f85070 */
[----:B------:R-:W-:Y:S01]  /*5b40*/  UISETP.NE.AND UP2, UPT, UR50, URZ, UPT ;  /* 0x000000ff3200728c */ /* 0x000fe2000bf45270 */
[----:B------:R-:W-:Y:S01]  /*5b50*/  ISETP.NE.U32.AND P2, PT, RZ, UR38, PT ;  /* 0x00000026ff007c0c */ /* 0x000fe2000bf45070 */
[----:B------:R-:W-:Y:S01]  /*5b60*/  UISETP.NE.U32.AND UP1, UPT, UR44, URZ, UPT ;  /* 0x000000ff2c00728c */ /* 0x000fe2000bf25070 */
[----:B------:R-:W-:Y:S01]  /*5b70*/  ISETP.NE.AND.EX P4, PT, R167, RZ, PT, P4 ;  /* 0x000000ffa700720c */ /* 0x000fe20003f85340 */
[----:B------:R-:W-:Y:S01]  /*5b80*/  UPLOP3.LUT UP0, UPT, UPT, UPT, UPT, 0x40, 0x4 ;  /* 0x000000000004789c */ /* 0x000fe20003f0e870 */
[----:B------:R-:W-:Y:S01]  /*5b90*/  ISETP.NE.AND.EX P2, PT, RZ, UR39, PT, P2 ;  /* 0x00000027ff007c0c */ /* 0x000fe2000bf45320 */
[----:B------:R-:W-:Y:S01]  /*5ba0*/  UISETP.NE.AND.EX UP1, UPT, UR45, URZ, UPT, UP1 ;  /* 0x000000ff2d00728c */ /* 0x000fe2000bf25310 */
[----:B------:R-:W-:Y:S04]  /*5bb0*/  PLOP3.LUT P1, PT, PT, PT, UP2, 0x80, 0x8 ;  /* 0x000000000008781c */ /* 0x000fe80003f2f028 */
[----:B------:R-:W-:Y:S06]  /*5bc0*/  @UP2 UPLOP3.LUT UP0, UPT, UPT, UPT, UP1, 0x80, 0x8 ;  /* 0x000000000008289c */ /* 0x000fec0003f0f010 */
[----:B------:R-:W-:Y:S01]  /*5bd0*/  PLOP3.LUT P0, PT, PT, PT, UP0, 0x80, 0x8 ;  /* 0x000000000008781c */ /* 0x000fe20003f0f008 */
[----:B------:R-:W-:Y:S01]  /*5be0*/  @!UPT UIADD3 URZ, UPT, UPT, URZ, URZ, URZ ;  /* 0x000000fffffff290 */ /* 0x000fe2000fffe0ff */
[----:B------:R-:W-:Y:S11]  /*5bf0*/  BRA.U !UP1, `(.L_x_106) ;  /* 0x0000000109387547 */ /* 0x000ff6000b800000 */
[----:B------:R-:W-:Y:S01]  /*5c00*/  UISETP.NE.U32.AND UP0, UPT, UR38, URZ, UPT ;  /* 0x000000ff2600728c */ /* 0x000fe2000bf05070 */
[----:B------:R-:W-:Y:S02]  /*5c10*/  HFMA2 R0, -RZ, RZ, 0, 5.9604644775390625e-08 ;  /* 0x00000001ff007431 */ /* 0x000fe400000001ff */
[----:B------:R-:W-:Y:S01]  /*5c20*/  IMAD.MOV.U32 R171, RZ, RZ, 0x1 ;  /* 0x00000001ffab7424 */ /* 0x000fe200078e00ff */
[----:B------:R-:W-:Y:S06]  /*5c30*/  UISETP.NE.AND.EX UP0, UPT, UR39, URZ, UPT, UP0 ;  /* 0x000000ff2700728c */ /* 0x000fec000bf05300 */
[----:B------:R-:W-:Y:S05]  /*5c40*/  PLOP3.LUT P3, PT, PT, PT, UP0, 0x80, 0x8 ;  /* 0x000000000008781c */ /* 0x000fea0003f6f008 */
[----:B------:R-:W1:Y:S01]  /*5c50*/  @UP0 LDCU.64 UR6, c[0x0][0x888] ;  /* 0x00011100ff0607ac */ /* 0x000e620008000a00 */
[----:B------:R-:W-:Y:S07]  /*5c60*/  @UP0 UIMAD UR4, UR36, UR44, URZ ;  /* 0x0000002c240402a4 */ /* 0x000fee000f8e02ff */
[----:B------:R-:W-:Y:S01]  /*5c70*/  @!P3 PRMT R171, R0, 0x7610, R171 ;  /* 0x0000761000abb816 */ /* 0x000fe200000000ab */
[----:B-1----:R-:W-:Y:S03]  /*5c80*/  @UP0 UIMAD.WIDE UR6, UR4, 0x4, UR6 ;  /* 0x00000004040608a5 */ /* 0x002fe6000f8e0206 */
[----:B------:R-:W1:Y:S03]  /*5c90*/  @!UP0 LDCU UR4, c[0x0][0x880] ;  /* 0x00011000ff0487ac */ /* 0x000e660008000800 */
[----:B------:R-:W-:Y:S01]  /*5ca0*/  IMAD.U32 R2, RZ, RZ, UR6 ;  /* 0x00000006ff027e24 */ /* 0x000fe2000f8e00ff */
[----:B------:R-:W-:Y:S05]  /*5cb0*/  MOV R3, UR7 ;  /* 0x0000000700037c02 */ /* 0x000fea0008000f00 */
[----:B-----5:R2:W5:Y:S02]  /*5cc0*/  @P3 LDG.E R81, desc[UR46][R2.64] ;  /* 0x0000002e02513981 */ /* 0x020564000c1e1900 */
[----:B-12---:R-:W-:Y:S02]  /*5cd0*/  @!P3 IMAD.U32 R81, RZ, RZ, UR4 ;  /* 0x00000004ff51be24 */ /* 0x006fe4000f8e00ff */
.L_x_106:
[----:B------:R-:W-:Y:S05]  /*5ce0*/  @!P4 BRA `(.L_x_107) ;  /* 0x000000000020c947 */ /* 0x000fea0003800000 */
[----:B------:R-:W-:Y:S04]  /*5cf0*/  ISETP.NE.U32.AND P3, PT, R164, RZ, PT ;  /* 0x000000ffa400720c */ /* 0x000fe80003f65070 */
[----:B------:R-:W-:Y:S11]  /*5d00*/  ISETP.NE.AND.EX P3, PT, R165, RZ, PT, P3 ;  /* 0x000000ffa500720c */ /* 0x000ff60003f65330 */
[----:B------:R-:W-:Y:S02]  /*5d10*/  @!UPT UIADD3 URZ, UPT, UPT, URZ, URZ, URZ ;  /* 0x000000fffffff290 */ /* 0x000fe4000fffe0ff */
[----:B------:R-:W1:Y:S01]  /*5d20*/  @P3 LDC.64 R2, c[0x0][0x8a8] ;  /* 0x00022a00ff023b82 */ /* 0x000e620000000a00 */
[----:B------:R-:W-:Y:S04]  /*5d30*/  @P3 IMAD R0, R166, UR36, RZ ;  /* 0x00000024a6003c24 */ /* 0x000fe8000f8e02ff */
[----:B-1----:R-:W-:Y:S05]  /*5d40*/  @P3 IMAD.WIDE R2, R0, 0x4, R2 ;  /* 0x0000000400023825 */ /* 0x002fea00078e0202 */
[----:B-----5:R1:W5:Y:S02]  /*5d50*/  @P3 LDG.E R78, desc[UR46][R2.64] ;  /* 0x0000002e024e3981 */ /* 0x020364000c1e1900 */
[----:B-1----:R-:W2:Y:S02]  /*5d60*/  @!P3 LDC R78, c[0x0][0x8a0] ;  /* 0x00022800ff4ebb82 */ /* 0x002ea40000000800 */
.L_x_107:
[----:B-----5:R-:W-:Y:S01]  /*5d70*/  FSETP.NEU.AND P4, PT, R81, RZ, PT ;  /* 0x000000ff5100720b */ /* 0x020fe20003f8d000 */
[----:B------:R-:W-:Y:S01]  /*5d80*/  BSSY B1, `(.L_x_108) ;  /* 0x0000047000017945 */ /* 0x000fe20003800000 */
[----:B------:R-:W-:Y:S01]  /*5d90*/  SEL R5, RZ, 0xffffffff, P2 ;  /* 0xffffffffff057807 */ /* 0x000fe20001000000 */
[----:B------:R-:W-:Y:S01]  /*5da0*/  IMAD.MOV.U32 R208, RZ, RZ, 0x1 ;  /* 0x00000001ffd07424 */ /* 0x000fe200078e00ff */
[----:B------:R-:W-:Y:S01]  /*5db0*/  LOP3.LUT P3, RZ, R171, 0xff, RZ, 0xc0, !PT ;  /* 0x000000ffabff7812 */ /* 0x000fe2000786c0ff */
[C---:B------:R-:W-:Y:S01]  /*5dc0*/  IMAD R80, R76.reuse, 0x80, R79 ;  /* 0x000000804c507824 */ /* 0x040fe200078e024f */
[----:B------:R-:W-:Y:S02]  /*5dd0*/  @P1 SEL R0, RZ, 0xffffffff, P4 ;  /* 0xffffffffff001807 */ /* 0x000fe40002000000 */
[----:B------:R-:W-:Y:S02]  /*5de0*/  CS2R R162, SRZ ;  /* 0x0000000000a27805 */ /* 0x000fe4000001ff00 */
[----:B------:R-:W-:Y:S02]  /*5df0*/  LEA R3, R181, UR49, 0x3 ;  /* 0x00000031b5037c11 */ /* 0x000fe4000f8e18ff */
[----:B------:R-:W-:Y:S02]  /*5e00*/  CS2R R160, SRZ ;  /* 0x0000000000a07805 */ /* 0x000fe4000001ff00 */
[----:B------:R-:W-:Y:S02]  /*5e10*/  @P0 SEL R0, R5, R0, !P3 ;  /* 0x0000000005000207 */ /* 0x000fe40005800000 */
[----:B------:R-:W-:Y:S02]  /*5e20*/  CS2R R158, SRZ ;  /* 0x00000000009e7805 */ /* 0x000fe4000001ff00 */
[----:B------:R-:W-:Y:S02]  /*5e30*/  LEA R195, R76, UR49, 0x3 ;  /* 0x000000314cc37c11 */ /* 0x000fe4000f8e18ff */
[----:B------:R-:W-:Y:S02]  /*5e40*/  CS2R R156, SRZ ;  /* 0x00000000009c7805 */ /* 0x000fe4000001ff00 */
[----:B------:R-:W-:Y:S02]  /*5e50*/  @P1 LOP3.LUT R0, R0, 0x1, RZ, 0xc0, !PT ;  /* 0x0000000100001812 */ /* 0x000fe400078ec0ff */
[----:B------:R-:W-:Y:S02]  /*5e60*/  CS2R R154, SRZ ;  /* 0x00000000009a7805 */ /* 0x000fe4000001ff00 */
[----:B------:R-:W-:Y:S02]  /*5e70*/  SHF.L.U32 R2, R183, 0x1f, RZ ;  /* 0x0000001fb7027819 */ /* 0x000fe400000006ff */
[----:B------:R-:W-:Y:S02]  /*5e80*/  CS2R R152, SRZ ;  /* 0x0000000000987805 */ /* 0x000fe4000001ff00 */
[----:B------:R-:W-:Y:S02]  /*5e90*/  ISETP.NE.U32.OR P6, PT, R0, 0x1, !P1 ;  /* 0x000000010000780c */ /* 0x000fe40004fc5470 */
[----:B------:R-:W-:Y:S02]  /*5ea0*/  CS2R R150, SRZ ;  /* 0x0000000000967805 */ /* 0x000fe4000001ff00 */
[----:B------:R-:W-:Y:S02]  /*5eb0*/  PLOP3.LUT P2, PT, PT, PT, UP1, 0x80, 0x8 ;  /* 0x000000000008781c */ /* 0x000fe40003f4f018 */
[----:B------:R-:W-:Y:S02]  /*5ec0*/  CS2R R148, SRZ ;  /* 0x0000000000947805 */ /* 0x000fe4000001ff00 */
[----:B------:R-:W-:Y:S02]  /*5ed0*/  SEL R0, RZ, 0xffffffff, P4 ;  /* 0xffffffffff007807 */ /* 0x000fe40002000000 */
[----:B------:R-:W-:Y:S03]  /*5ee0*/  P2R R184, PR, RZ, 0x40 ;  /* 0x00000040ffb87803 */ /* 0x000fe60000000000 */
[----:B------:R-:W-:Y:S04]  /*5ef0*/  @P6 SHF.L.U32 R4, R180, 0x1f, RZ ;  /* 0x0000001fb4046819 */ /* 0x000fe800000006ff */
[----:B------:R-:W-:Y:S01]  /*5f00*/  @P2 SEL R0, R5, R0, !P3 ;  /* 0x0000000005002207 */ /* 0x000fe20005800000 */
[----:B------:R-:W1:Y:S03]  /*5f10*/  @P6 SYNCS.PHASECHK.TRANS64.TRYWAIT P1, [R3+URZ+0x80], R4 ;  /* 0x00008004030065a7 */ /* 0x000e6600080211ff */
[----:B------:R-:W-:Y:S04]  /*5f20*/  LOP3.LUT R0, R0, 0x1, RZ, 0xc0, !PT ;  /* 0x0000000100007812 */ /* 0x000fe800078ec0ff */
[----:B------:R-:W-:Y:S04]  /*5f30*/  ISETP.NE.U32.AND P5, PT, R0, 0x1, PT ;  /* 0x000000010000780c */ /* 0x000fe80003fa5070 */
[----:B------:R-:W-:Y:S01]  /*5f40*/  P2R R209, PR, RZ, 0x20 ;  /* 0x00000020ffd17803 */ /* 0x000fe20000000000 */
[----:B------:R3:W4:Y:S01]  /*5f50*/  SYNCS.PHASECHK.TRANS64.TRYWAIT P0, [R195+URZ+0xd0], R2 ;  /* 0x0000d002c30075a7 */ /* 0x00072200080011ff */
[----:B-1----:R-:W-:Y:S01]  /*5f60*/  @P6 SEL R208, RZ, 0x1, !P1 ;  /* 0x00000001ffd06807 */ /* 0x002fe20004800000 */
[----:B---3--:R-:W-:Y:S06]  /*5f70*/  @!P6 BRA `(.L_x_109) ;  /* 0x00000000009ce947 */ /* 0x008fec0003800000 */
[----:B------:R-:W-:Y:S01]  /*5f80*/  @P5 IMAD R6, R181, 0x2000, R190 ;  /* 0x00002000b5065824 */ /* 0x000fe200078e02be */
[----:B------:R-:W-:Y:S01]  /*5f90*/  ISETP.NE.AND P1, PT, R208, RZ, PT ;  /* 0x000000ffd000720c */ /* 0x000fe20003f25270 */
[----:B------:R-:W-:Y:S01]  /*5fa0*/  BSSY B0, `(.L_x_110) ;  /* 0x0000010000007945 */ /* 0x000fe20003800000 */
[----:B------:R-:W-:Y:S01]  /*5fb0*/  CS2R R150, SRZ ;  /* 0x0000000000967805 */ /* 0x000fe2000001ff00 */
[--C-:B------:R-:W-:Y:S01]  /*5fc0*/  @P5 IMAD R7, R191, -0x10, R6.reuse ;  /* 0xfffffff0bf075824 */ /* 0x100fe200078e0206 */
[----:B------:R-:W-:Y:S01]  /*5fd0*/  CS2R R148, SRZ ;  /* 0x0000000000947805 */ /* 0x000fe2000001ff00 */
[----:B------:R-:W-:Y:S01]  /*5fe0*/  @P5 IMAD R5, R189, -0x10, R6 ;  /* 0xfffffff0bd055824 */ /* 0x000fe200078e0206 */
[----:B------:R-:W-:Y:S01]  /*5ff0*/  CS2R R158, SRZ ;  /* 0x00000000009e7805 */ /* 0x000fe2000001ff00 */
[----:B------:R-:W-:Y:S01]  /*6000*/  @P5 IMAD R4, R188, 0x10, R7 ;  /* 0x00000010bc045824 */ /* 0x000fe200078e0207 */
[----:B------:R-:W-:Y:S02]  /*6010*/  CS2R R156, SRZ ;  /* 0x00000000009c7805 */ /* 0x000fe4000001ff00 */
[----:B------:R-:W-:Y:S02]  /*6020*/  CS2R R154, SRZ ;  /* 0x00000000009a7805 */ /* 0x000fe4000001ff00 */
[----:B------:R-:W-:Y:S02]  /*6030*/  CS2R R152, SRZ ;  /* 0x0000000000987805 */ /* 0x000fe4000001ff00 */
[----:B------:R-:W-:Y:S02]  /*6040*/  CS2R R162, SRZ ;  /* 0x0000000000a27805 */ /* 0x000fe4000001ff00 */
[----:B------:R-:W-:Y:S01]  /*6050*/  CS2R R160, SRZ ;  /* 0x0000000000a07805 */ /* 0x000fe2000001ff00 */
[----:B------:R-:W-:Y:S06]  /*6060*/  @P1 BRA `(.L_x_111) ;  /* 0x00000000000c1947 */ /* 0x000fec0003800000 */
[----:B------:R-:W-:Y:S04]  /*6070*/  SHF.L.U32 R0, R180, 0x1f, RZ ;  /* 0x0000001fb4007819 */ /* 0x000fe800000006ff */
[----:B------:R-:W1:Y:S02]  /*6080*/  SYNCS.PHASECHK.TRANS64.TRYWAIT P1, [R3+URZ+0x80], R0 ;  /* 0x00008000030075a7 */ /* 0x000e6400080211ff */
[----:B-1----:R-:W-:Y:S05]  /*6090*/  @!P1 BRA `(.L_x_112) ;  /* 0x0000003400cc9947 */ /* 0x002fea0003800000 */
.L_x_111:
[----:B------:R-:W-:Y:S05]  /*60a0*/  BSYNC B0 ;  /* 0x0000000000007941 */ /* 0x000fea0003800000 */
.L_x_110:
[----:B------:R-:W-:Y:S01]  /*60b0*/  ISETP.NE.AND P1, PT, R209, RZ, PT ;  /* 0x000000ffd100720c */ /* 0x000fe20003f25270 */
[----:B-1----:R-:W-:Y:S02]  /*60c0*/  VIADD R3, R3, 0x90 ;  /* 0x0000009003037836 */ /* 0x002fe40000000000 */
[----:B------:R-:W-:Y:S02]  /*60d0*/  IMAD.U32 R0, RZ, RZ, UR37 ;  /* 0x00000025ff007e24 */ /* 0x000fe4000f8e00ff */
[----:B------:R-:W-:Y:S03]  /*60e0*/  VIADD R181, R181, 0x1 ;  /* 0x00000001b5b57836 */ /* 0x000fe60000000000 */
[----:B------:R-:W-:Y:S05]  /*60f0*/  PRMT R0, R0, 0x654, R3 ;  /* 0x0000065400007816 */ /* 0x000fea0000000003 */
[----:B------:R1:W3:Y:S04]  /*6100*/  @P1 LDS.128 R148, [R6] ;  /* 0x0000000006941984 */ /* 0x0002e80000000c00 */
[----:B------:R1:W1:Y:S04]  /*6110*/  @P1 LDS.128 R156, [R5+0x20] ;  /* 0x00002000059c1984 */ /* 0x0002680000000c00 */
[----:B------:R1:W1:Y:S04]  /*6120*/  @P1 LDS.128 R152, [R7+0x10] ;  /* 0x0000100007981984 */ /* 0x0002680000000c00 */
[----:B------:R1:W1:Y:S01]  /*6130*/  @P1 LDS.128 R160, [R4+0x10] ;  /* 0x0000100004a01984 */ /* 0x0002620000000c00 */
[C---:B------:R-:W-:Y:S01]  /*6140*/  ISETP.NE.AND P1, PT, R181.reuse, 0x2, PT ;  /* 0x00000002b500780c */ /* 0x040fe20003f25270 */
[----:B------:R-:W-:Y:S01]  /*6150*/  @!PT LDS RZ, [RZ] ;  /* 0x00000000fffff984 */ /* 0x000fe20000000800 */
[----:B------:R-:W-:Y:S01]  /*6160*/  @!PT LDS RZ, [RZ] ;  /* 0x00000000fffff984 */ /* 0x000fe20000000800 */
[----:B------:R-:W-:Y:S01]  /*6170*/  @!PT LDS RZ, [RZ] ;  /* 0x00000000fffff984 */ /* 0x000fe20000000800 */
[----:B------:R-:W-:Y:S01]  /*6180*/  @!PT LDS RZ, [RZ] ;  /* 0x00000000fffff984 */ /* 0x000fe20000000800 */
[----:B------:R5:W-:Y:S06]  /*6190*/  MEMBAR.ALL.CTA ;  /* 0x0000000000007992 */ /* 0x000bec0000008000 */
[----:B-----5:R-:W5:Y:S01]  /*61a0*/  FENCE.VIEW.ASYNC.S ;  /* 0x00000000000073c6 */ /* 0x020f620000000000 */
[----:B------:R-:W-:Y:S02]  /*61b0*/  SEL R3, RZ, 0x1, P1 ;  /* 0x00000001ff037807 */ /* 0x000fe40000800000 */
[----:B------:R-:W-:Y:S02]  /*61c0*/  SEL R181, R181, RZ, P1 ;  /* 0x000000ffb5b57207 */ /* 0x000fe40000800000 */
[----:B------:R-:W-:Y:S01]  /*61d0*/  LOP3.LUT R180, R180, R3, RZ, 0x3c, !PT ;  /* 0x00000003b4b47212 */ /* 0x000fe200078e3cff */
[----:B-----5:R1:W-:Y:S06]  /*61e0*/  SYNCS.ARRIVE.TRANS64.RED.A1T0 RZ, [R0+URZ], RZ ;  /* 0x000000ff00ff79a7 */ /* 0x0203ec00081004ff */
.L_x_109:
[----:B------:R-:W-:Y:S05]  /*61f0*/  BSYNC B1 ;  /* 0x0000000000017941 */ /* 0x000fea0003800000 */
.L_x_108:
[----:B-1----:R-:W-:Y:S04]  /*6200*/  SHF.R.U32.HI R0, RZ, 0x15, R80 ;  /* 0x00000015ff007819 */ /* 0x002fe80000011650 */
[----:B------:R-:W-:Y:S01]  /*6210*/  LOP3.LUT P1, RZ, R0, 0x3, R173, 0x48, !PT ;  /* 0x0000000300ff7812 */ /* 0x000fe200078248ad */
[----:B------:R-:W-:Y:S01]  /*6220*/  @!UPT UIADD3 URZ, UPT, UPT, URZ, URZ, URZ ;  /* 0x000000fffffff290 */ /* 0x000fe2000fffe0ff */
[----:B----4-:R-:W-:Y:S11]  /*6230*/  @P0 BRA `(.L_x_113) ;  /* 0x0000000000080947 */ /* 0x010ff60003800000 */
[----:B------:R-:W1:Y:S02]  /*6240*/  SYNCS.PHASECHK.TRANS64.TRYWAIT P0, [R195+URZ+0xd0], R2 ;  /* 0x0000d002c30075a7 */ /* 0x000e6400080011ff */
[----:B-1----:R-:W-:Y:S05]  /*6250*/  @!P0 BRA `(.L_x_114) ;  /* 0x0000003400708947 */ /* 0x002fea0003800000 */
.L_x_113:
[----:B------:R-:W-:Y:S04]  /*6260*/  BSSY.RECONVERGENT B6, `(.L_x_115) ;  /* 0x0000012000067945 */ /* 0x000fe80003800200 */
[----:B------:R-:W-:Y:S05]  /*6270*/  @!P1 BRA `(.L_x_116) ;  /* 0x0000000000409947 */ /* 0x000fea0003800000 */
[----:B------:R-:W4:Y:S01]  /*6280*/  LDCU.64 UR8, c[0x4][0x70] ;  /* 0x01000e00ff0877ac */ /* 0x000f220008000a00 */
[----:B------:R-:W-:Y:S01]  /*6290*/  MOV R3, 0x0 ;  /* 0x0000000000037802 */ /* 0x000fe20000000f00 */
[----:B------:R-:W-:Y:S02]  /*62a0*/  HFMA2 R12, -RZ, RZ, 0, 5.9604644775390625e-08 ;  /* 0x00000001ff0c7431 */ /* 0x000fe400000001ff */
[----:B------:R-:W-:Y:S02]  /*62b0*/  IMAD.MOV.U32 R8, RZ, RZ, 0x192 ;  /* 0x00000192ff087424 */ /* 0x000fe400078e00ff */
[----:B------:R-:W-:Y:S01]  /*62c0*/  IMAD.MOV.U32 R13, RZ, RZ, RZ ;  /* 0x000000ffff0d7224 */ /* 0x000fe200078e00ff */
[----:B------:R-:W5:Y:S01]  /*62d0*/  LDCU.64 UR6, c[0x4][0x78] ;  /* 0x01000f00ff0677ac */ /* 0x000f620008000a00 */
[----:B-1----:R-:W1:Y:S01]  /*62e0*/  LDC.64 R2, c[0x4][R3] ;  /* 0x0100000003027b82 */ /* 0x002e620000000a00 */
[----:B------:R-:W2:Y:S01]  /*62f0*/  LDCU.64 UR4, c[0x4][0x10] ;  /* 0x01000200ff0477ac */ /* 0x000ea20008000a00 */
[----:B----4-:R-:W-:Y:S01]  /*6300*/  MOV R5, UR9 ;  /* 0x0000000900057c02 */ /* 0x010fe20008000f00 */
[----:B------:R-:W-:Y:S01]  /*6310*/  IMAD.U32 R4, RZ, RZ, UR8 ;  /* 0x00000008ff047e24 */ /* 0x000fe2000f8e00ff */
[----:B-----5:R-:W-:Y:S01]  /*6320*/  MOV R7, UR7 ;  /* 0x0000000700077c02 */ /* 0x020fe20008000f00 */
[----:B------:R-:W-:Y:S01]  /*6330*/  IMAD.U32 R6, RZ, RZ, UR6 ;  /* 0x00000006ff067e24 */ /* 0x000fe2000f8e00ff */
[----:B--2---:R-:W-:Y:S01]  /*6340*/  MOV R11, UR5 ;  /* 0x00000005000b7c02 */ /* 0x004fe20008000f00 */
[----:B------:R-:W-:Y:S02]  /*6350*/  IMAD.U32 R10, RZ, RZ, UR4 ;  /* 0x00000004ff0a7e24 */ /* 0x000fe4000f8e00ff */
[----:B------:R-:W-:Y:S07]  /*6360*/  LEPC R20, `(.L_x_116) ;  /* 0x000000001014794e */ /* 0x000fee0000000000 */
[----:B-1-3--:R-:W-:Y:S05]  /*6370*/  CALL.ABS.NOINC R2 ;  /* 0x0000000002007343 */ /* 0x00afea0003c00000 */
.L_x_116:
[----:B------:R-:W-:Y:S05]  /*6380*/  BSYNC.RECONVERGENT B6 ;  /* 0x0000000000067941 */ /* 0x000fea0003800200 */
.L_x_115:
[-C--:B---3--:R-:W-:Y:S01]  /*6390*/  F2FP.F16.E4M3.UNPACK_B R83, R148.reuse ;  /* 0x00000094ff53723e */ /* 0x088fe200020006ff */
[----:B------:R-:W-:Y:S05]  /*63a0*/  WARPSYNC.ALL ;  /* 0x0000000000007948 */ /* 0x000fea0003800000 */
[----:B------:R-:W-:Y:S01]  /*63b0*/  R2UR UR4, R80 ;  /* 0x00000000500472ca */ /* 0x000fe200000e0000 */
[--C-:B------:R-:W-:Y:S01]  /*63c0*/  HADD2.F32 R82, -RZ, R83.reuse.H0_H0 ;  /* 0x20000053ff527230 */ /* 0x100fe20000004100 */
[----:B------:R-:W-:Y:S01]  /*63d0*/  F2FP.F16.E4M3.UNPACK_B R85, R148.H1 ;  /* 0x00000094ff55723e */ /* 0x000fe200030006ff */
[----:B------:R-:W-:Y:S01]  /*63e0*/  HADD2.F32 R83, -RZ, R83.H1_H1 ;  /* 0x30000053ff537230 */ /* 0x000fe20000004100 */
[-C--:B------:R-:W-:Y:S01]  /*63f0*/  F2FP.F16.E4M3.UNPACK_B R87, R149.reuse ;  /* 0x00000095ff57723e */ /* 0x080fe200020006ff */
[----:B------:R-:W-:Y:S01]  /*6400*/  BSSY.RECONVERGENT B0, `(.L_x_117) ;  /* 0x000011d000007945 */ /* 0x000fe20003800200 */
[----:B------:R-:W-:Y:S01]  /*6410*/  F2FP.F16.E4M3.UNPACK_B R89, R149.H1 ;  /* 0x00000095ff59723e */ /* 0x000fe200030006ff */
[----:B------:R-:W-:Y:S01]  /*6420*/  HADD2.F32 R84, -RZ, R85.H0_H0 ;  /* 0x20000055ff547230 */ /* 0x000fe20000004100 */
[-C--:B------:R-:W-:Y:S01]  /*6430*/  F2FP.F16.E4M3.UNPACK_B R91, R150.reuse ;  /* 0x00000096ff5b723e */ /* 0x080fe200020006ff */
[----:B------:R-:W-:Y:S01]  /*6440*/  HADD2.F32 R88, -RZ, R87.H1_H1 ;  /* 0x30000057ff587230 */ /* 0x000fe20000004100 */
[----:B------:R-:W-:Y:S01]  /*6450*/  F2FP.F16.E4M3.UNPACK_B R93, R150.H1 ;  /* 0x00000096ff5d723e */ /* 0x000fe200030006ff */
[----:B------:R-:W-:Y:S01]  /*6460*/  HADD2.F32 R86, -RZ, R85.H1_H1 ;  /* 0x30000055ff567230 */ /* 0x000fe20000004100 */
[-C--:B------:R-:W-:Y:S01]  /*6470*/  F2FP.F16.E4M3.UNPACK_B R95, R151.reuse ;  /* 0x00000097ff5f723e */ /* 0x080fe200020006ff */
[----:B------:R-:W2:Y:S01]  /*6480*/  LDTM.x64 R4, tmem[UR4] ;  /* 0x00000004000479ee */ /* 0x000ea20008340000 */
[----:B------:R-:W-:Y:S01]  /*6490*/  F2FP.F16.E4M3.UNPACK_B R97, R151.H1 ;  /* 0x00000097ff61723e */ /* 0x000fe200030006ff */
[----:B------:R-:W-:Y:S01]  /*64a0*/  HADD2.F32 R85, -RZ, R87.H0_H0 ;  /* 0x20000057ff557230 */ /* 0x000fe20000004100 */
[-C--:B------:R-:W-:Y:S01]  /*64b0*/  F2FP.F16.E4M3.UNPACK_B R99, R152.reuse ;  /* 0x00000098ff63723e */ /* 0x080fe200020006ff */
[----:B------:R-:W-:Y:S01]  /*64c0*/  HADD2.F32 R87, -RZ, R89.H0_H0 ;  /* 0x20000059ff577230 */ /* 0x000fe20000004100 */
[----:B------:R-:W-:Y:S01]  /*64d0*/  F2FP.F16.E4M3.UNPACK_B R101, R152.H1 ;  /* 0x00000098ff65723e */ /* 0x000fe200030006ff */
[----:B------:R-:W-:Y:S01]  /*64e0*/  HADD2.F32 R92, -RZ, R91.H1_H1 ;  /* 0x3000005bff5c7230 */ /* 0x000fe20000004100 */
[----:B------:R-:W-:Y:S01]  /*64f0*/  ISETP.NE.AND P6, PT, R184, RZ, PT ;  /* 0x000000ffb800720c */ /* 0x000fe20003fc5270 */
[----:B------:R-:W-:Y:S01]  /*6500*/  HADD2.F32 R96, -RZ, R95.H1_H1 ;  /* 0x3000005fff607230 */ /* 0x000fe20000004100 */
[----:B------:R-:W-:Y:S01]  /*6510*/  SHF.L.U32 R211, R176, 0x4, RZ ;  /* 0x00000004b0d37819 */ /* 0x000fe200000006ff */
[----:B------:R-:W-:Y:S01]  /*6520*/  HADD2.F32 R100, -RZ, R99.H1_H1 ;  /* 0x30000063ff647230 */ /* 0x000fe20000004100 */
[----:B------:R-:W-:Y:S01]  /*6530*/  SHF.L.U32 R217, R175, 0x4, RZ ;  /* 0x00000004afd97819 */ /* 0x000fe200000006ff */
[----:B------:R-:W-:Y:S01]  /*6540*/  HADD2.F32 R90, -RZ, R89.H1_H1 ;  /* 0x30000059ff5a7230 */ /* 0x000fe20000004100 */
[C---:B------:R-:W-:Y:S01]  /*6550*/  IADD3 R197, PT, PT, R190.reuse, R211, RZ ;  /* 0x000000d3bec57210 */ /* 0x040fe20007ffe0ff */
[----:B------:R-:W-:Y:S01]  /*6560*/  HADD2.F32 R89, -RZ, R91.H0_H0 ;  /* 0x2000005bff597230 */ /* 0x000fe20000004100 */
[----:B------:R-:W-:Y:S01]  /*6570*/  IADD3 R199, PT, PT, R190, R217, RZ ;  /* 0x000000d9bec77210 */ /* 0x000fe20007ffe0ff */
[--C-:B------:R-:W-:Y:S01]  /*6580*/  HADD2.F32 R91, -RZ, R93.reuse.H0_H0 ;  /* 0x2000005dff5b7230 */ /* 0x100fe20000004100 */
[----:B------:R-:W-:Y:S01]  /*6590*/  SHF.L.U32 R210, R188, 0x4, RZ ;  /* 0x00000004bcd27819 */ /* 0x000fe200000006ff */
[----:B------:R-:W-:Y:S01]  /*65a0*/  HADD2.F32 R94, -RZ, R93.H1_H1 ;  /* 0x3000005dff5e7230 */ /* 0x000fe20000004100 */
[----:B------:R-:W-:Y:S01]  /*65b0*/  F2FP.F16.E4M3.UNPACK_B R103, R153 ;  /* 0x00000099ff67723e */ /* 0x000fe200020006ff */
[----:B------:R-:W-:Y:S01]  /*65c0*/  HADD2.F32 R93, -RZ, R95.H0_H0 ;  /* 0x2000005fff5d7230 */ /* 0x000fe20000004100 */
[----:B------:R-:W-:Y:S01]  /*65d0*/  IADD3 R198, PT, PT, R210, R197, RZ ;  /* 0x000000c5d2c67210 */ /* 0x000fe20007ffe0ff */
[----:B------:R-:W-:Y:S01]  /*65e0*/  HADD2.F32 R95, -RZ, R97.H0_H0 ;  /* 0x20000061ff5f7230 */ /* 0x000fe20000004100 */
[----:B------:R-:W-:Y:S01]  /*65f0*/  F2FP.F16.E4M3.UNPACK_B R105, R153.H1 ;  /* 0x00000099ff69723e */ /* 0x000fe200030006ff */
[C---:B--2---:R-:W-:Y:S01]  /*6600*/  FMUL R0, R78.reuse, R4 ;  /* 0x000000044e007220 */ /* 0x044fe20000400000 */
[C---:B-1----:R-:W-:Y:S01]  /*6610*/  FMUL R2, R78.reuse, R5 ;  /* 0x000000054e027220 */ /* 0x042fe20000400000 */
[C---:B------:R-:W-:Y:S01]  /*6620*/  FMUL R4, R78.reuse, R8 ;  /* 0x000000084e047220 */ /* 0x040fe20000400000 */
[C---:B------:R-:W-:Y:S01]  /*6630*/  FMUL R5, R78.reuse, R9 ;  /* 0x000000094e057220 */ /* 0x040fe20000400000 */
[C---:B------:R-:W-:Y:S01]  /*6640*/  FFMA R0, R81.reuse, R82, R0 ;  /* 0x0000005251007223 */ /* 0x040fe20000000000 */
[C---:B------:R-:W-:Y:S01]  /*6650*/  FFMA R2, R81.reuse, R83, R2 ;  /* 0x0000005351027223 */ /* 0x040fe20000000002 */
[C---:B------:R-:W-:Y:S01]  /*6660*/  FMUL R8, R78.reuse, R12 ;  /* 0x0000000c4e087220 */ /* 0x040fe20000400000 */
[C---:B------:R-:W-:Y:S01]  /*6670*/  FMUL R9, R78.reuse, R13 ;  /* 0x0000000d4e097220 */ /* 0x040fe20000400000 */
[C---:B------:R-:W-:Y:S01]  /*6680*/  FMUL R12, R78.reuse, R16 ;  /* 0x000000104e0c7220 */ /* 0x040fe20000400000 */
[C---:B------:R-:W-:Y:S01]  /*6690*/  FMUL R13, R78.reuse, R17 ;  /* 0x000000114e0d7220 */ /* 0x040fe20000400000 */
[C---:B------:R-:W-:Y:S01]  /*66a0*/  FMUL R16, R78.reuse, R20 ;  /* 0x000000144e107220 */ /* 0x040fe20000400000 */
[C---:B------:R-:W-:Y:S01]  /*66b0*/  FMUL R17, R78.reuse, R21 ;  /* 0x000000154e117220 */ /* 0x040fe20000400000 */
[----:B------:R-:W-:Y:S02]  /*66c0*/  HADD2.F32 R104, -RZ, R103.H1_H1 ;  /* 0x30000067ff687230 */ /* 0x000fe40000004100 */
[C---:B------:R-:W-:Y:S01]  /*66d0*/  FMUL R20, R78.reuse, R24 ;  /* 0x000000184e147220 */ /* 0x040fe20000400000 */
[C---:B------:R-:W-:Y:S01]  /*66e0*/  FMUL R21, R78.reuse, R25 ;  /* 0x000000194e157220 */ /* 0x040fe20000400000 */
[C---:B------:R-:W-:Y:S01]  /*66f0*/  FMUL R24, R78.reuse, R28 ;  /* 0x0000001c4e187220 */ /* 0x040fe20000400000 */
[C---:B------:R-:W-:Y:S01]  /*6700*/  FMUL R25, R78.reuse, R29 ;  /* 0x0000001d4e197220 */ /* 0x040fe20000400000 */
[C---:B------:R-:W-:Y:S01]  /*6710*/  FMUL R28, R78.reuse, R32 ;  /* 0x000000204e1c7220 */ /* 0x040fe20000400000 */
[C---:B------:R-:W-:Y:S01]  /*6720*/  FMUL R29, R78.reuse, R33 ;  /* 0x000000214e1d7220 */ /* 0x040fe20000400000 */
[C---:B------:R-:W-:Y:S01]  /*6730*/  FMUL R32, R78.reuse, R36 ;  /* 0x000000244e207220 */ /* 0x040fe20000400000 */
[----:B------:R-:W-:Y:S01]  /*6740*/  F2FP.F16.E4M3.UNPACK_B R107, R154 ;  /* 0x0000009aff6b723e */ /* 0x000fe200020006ff */
[C---:B------:R-:W-:Y:S01]  /*6750*/  FMUL R33, R78.reuse, R37 ;  /* 0x000000254e217220 */ /* 0x040fe20000400000 */
[C---:B------:R-:W-:Y:S01]  /*6760*/  FMUL R36, R78.reuse, R40 ;  /* 0x000000284e247220 */ /* 0x040fe20000400000 */
[----:B------:R-:W-:Y:S01]  /*6770*/  F2FP.F16.E4M3.UNPACK_B R109, R154.H1 ;  /* 0x0000009aff6d723e */ /* 0x000fe200030006ff */
[C---:B------:R-:W-:Y:S01]  /*6780*/  FMUL R37, R78.reuse, R41 ;  /* 0x000000294e257220 */ /* 0x040fe20000400000 */
[----:B------:R-:W-:Y:S02]  /*6790*/  HADD2.F32 R108, -RZ, R107.H1_H1 ;  /* 0x3000006bff6c7230 */ /* 0x000fe40000004100 */
        /* <DEDUP_REMOVED lines=26> */
[C---:B------:R-:W-:Y:S01]  /*6940*/  FFMA R3, R81.reuse, R84, R3 ;  /* 0x0000005451037223 */ /* 0x040fe20000000003 */
[C---:B------:R-:W-:Y:S01]  /*6950*/  FFMA R7, R81.reuse, R86, R7 ;  /* 0x0000005651077223 */ /* 0x040fe20000000007 */
[----:B------:R-:W-:Y:S01]  /*6960*/  F2FP.F16.E4M3.UNPACK_B R127, R159 ;  /* 0x0000009fff7f723e */ /* 0x000fe200020006ff */
[C---:B------:R-:W-:Y:S01]  /*6970*/  FFMA R4, R81.reuse, R85, R4 ;  /* 0x0000005551047223 */ /* 0x040fe20000000004 */
[C---:B------:R-:W-:Y:S01]  /*6980*/  FFMA R5, R81.reuse, R88, R5 ;  /* 0x0000005851057223 */ /* 0x040fe20000000005 */
[----:B------:R-:W-:Y:S01]  /*6990*/  F2FP.F16.E4M3.UNPACK_B R129, R159.H1 ;  /* 0x0000009fff81723e */ /* 0x000fe200030006ff */
[----:B------:R-:W-:Y:S01]  /*69a0*/  FFMA R6, R81, R87, R6 ;  /* 0x0000005751067223 */ /* 0x000fe20000000006 */
[----:B------:R-:W-:Y:S01]  /*69b0*/  F2FP.SATFINITE.E4M3.F32.PACK_AB_MERGE_C R185, R7, R3, RZ ;  /* 0x0000000307b9723e */ /* 0x000fe200048070ff */
[----:B------:R-:W-:Y:S02]  /*69c0*/  HADD2.F32 R124, -RZ, R123.H1_H1 ;  /* 0x3000007bff7c7230 */ /* 0x000fe40000004100 */
[----:B------:R-:W-:Y:S01]  /*69d0*/  FMUL R11, R78, R11 ;  /* 0x0000000b4e0b7220 */ /* 0x000fe20000400000 */
[----:B------:R-:W-:Y:S01]  /*69e0*/  HADD2.F32 R128, -RZ, R127.H1_H1 ;  /* 0x3000007fff807230 */ /* 0x000fe20000004100 */
[----:B------:R-:W-:Y:S01]  /*69f0*/  F2FP.SATFINITE.E4M3.F32.PACK_AB_MERGE_C R184, R2, R0, R185 ;  /* 0x0000000002b8723e */ /* 0x000fe200048070b9 */
[C---:B------:R-:W-:Y:S01]  /*6a00*/  FMUL R10, R78.reuse, R14 ;  /* 0x0000000e4e0a7220 */ /* 0x040fe20000400000 */
[C---:B------:R-:W-:Y:S01]  /*6a10*/  FFMA R11, R81.reuse, R90, R11 ;  /* 0x0000005a510b7223 */ /* 0x040fe2000000000b */
[C---:B------:R-:W-:Y:S01]  /*6a20*/  FFMA R8, R81.reuse, R89, R8 ;  /* 0x0000005951087223 */ /* 0x040fe20000000008 */
[----:B------:R-:W-:Y:S01]  /*6a30*/  FFMA R9, R81, R92, R9 ;  /* 0x0000005c51097223 */ /* 0x000fe20000000009 */
[----:B------:R-:W-:Y:S01]  /*6a40*/  F2FP.F16.E4M3.UNPACK_B R131, R160 ;  /* 0x000000a0ff83723e */ /* 0x000fe200020006ff */
[----:B------:R-:W-:Y:S01]  /*6a50*/  HADD2.F32 R98, -RZ, R97.H1_H1 ;  /* 0x30000061ff627230 */ /* 0x000fe20000004100 */
[----:B------:R-:W-:Y:S01]  /*6a60*/  F2FP.SATFINITE.E4M3.F32.PACK_AB_MERGE_C R186, R11, R6, RZ ;  /* 0x000000060bba723e */ /* 0x000fe200048070ff */
[----:B------:R-:W-:Y:S01]  /*6a70*/  FFMA R10, R81, R91, R10 ;  /* 0x0000005b510a7223 */ /* 0x000fe2000000000a */
[----:B------:R-:W-:Y:S02]  /*6a80*/  HADD2.F32 R97, -RZ, R99.H0_H0 ;  /* 0x20000063ff617230 */ /* 0x000fe40000004100 */
[C---:B------:R-:W-:Y:S01]  /*6a90*/  FMUL R15, R78.reuse, R15 ;  /* 0x0000000f4e0f7220 */ /* 0x040fe20000400000 */
[----:B------:R-:W-:Y:S01]  /*6aa0*/  F2FP.SATFINITE.E4M3.F32.PACK_AB_MERGE_C R185, R5, R4, R186 ;  /* 0x0000000405b9723e */ /* 0x000fe200048070ba */
[----:B------:R-:W-:Y:S02]  /*6ab0*/  HADD2.F32 R132, -RZ, R131.H1_H1 ;  /* 0x30000083ff847230 */ /* 0x000fe40000004100 */
[C---:B------:R-:W-:Y:S01]  /*6ac0*/  FMUL R14, R78.reuse, R18 ;  /* 0x000000124e0e7220 */ /* 0x040fe20000400000 */
[C---:B------:R-:W-:Y:S01]  /*6ad0*/  FFMA R15, R81.reuse, R94, R15 ;  /* 0x0000005e510f7223 */ /* 0x040fe2000000000f */
[C---:B------:R-:W-:Y:S01]  /*6ae0*/  FFMA R12, R81.reuse, R93, R12 ;  /* 0x0000005d510c7223 */ /* 0x040fe2000000000c */
[----:B------:R-:W-:Y:S01]  /*6af0*/  FFMA R13, R81, R96, R13 ;  /* 0x00000060510d7223 */ /* 0x000fe2000000000d */
[----:B------:R-:W-:Y:S01]  /*6b00*/  F2FP.F16.E4M3.UNPACK_B R133, R160.H1 ;  /* 0x000000a0ff85723e */ /* 0x000fe200030006ff */
[--C-:B------:R-:W-:Y:S01]  /*6b10*/  HADD2.F32 R99, -RZ, R101.reuse.H0_H0 ;  /* 0x20000065ff637230 */ /* 0x100fe20000004100 */
[----:B------:R-:W-:Y:S01]  /*6b20*/  F2FP.SATFINITE.E4M3.F32.PACK_AB_MERGE_C R186, R15, R10, RZ ;  /* 0x0000000a0fba723e */ /* 0x000fe200048070ff */
[----:B------:R-:W-:Y:S01]  /*6b30*/  FFMA R14, R81, R95, R14 ;  /* 0x0000005f510e7223 */ /* 0x000fe2000000000e */
[C---:B------:R-:W-:Y:S01]  /*6b40*/  FMUL R19, R78.reuse, R19 ;  /* 0x000000134e137220 */ /* 0x040fe20000400000 */
[----:B------:R-:W-:Y:S01]  /*6b50*/  HADD2.F32 R102, -RZ, R101.H1_H1 ;  /* 0x30000065ff667230 */ /* 0x000fe20000004100 */
[----:B------:R-:W-:Y:S01]  /*6b60*/  F2FP.SATFINITE.E4M3.F32.PACK_AB_MERGE_C R186, R9, R8, R186 ;  /* 0x0000000809ba723e */ /* 0x000fe200048070ba */
[----:B------:R-:W-:Y:S02]  /*6b70*/  HADD2.F32 R101, -RZ, R103.H0_H0 ;  /* 0x20000067ff657230 */ /* 0x000fe40000004100 */
[C---:B------:R-:W-:Y:S01]  /*6b80*/  FFMA R19, R81.reuse, R98, R19 ;  /* 0x0000006251137223 */ /* 0x040fe20000000013 */
[C---:B------:R-:W-:Y:S01]  /*6b90*/  FFMA R16, R81.reuse, R97, R16 ;  /* 0x0000006151107223 */ /* 0x040fe20000000010 */
[----:B------:R-:W-:Y:S01]  /*6ba0*/  FFMA R17, R81, R100, R17 ;  /* 0x0000006451117223 */ /* 0x000fe20000000011 */
[C---:B------:R-:W-:Y:S01]  /*6bb0*/  FMUL R18, R78.reuse, R22 ;  /* 0x000000164e127220 */ /* 0x040fe20000400000 */
[----:B------:R-:W-:Y:S01]  /*6bc0*/  F2FP.F16.E4M3.UNPACK_B R135, R161 ;  /* 0x000000a1ff87723e */ /* 0x000fe200020006ff */
        /* <DEDUP_REMOVED lines=10> */
[----:B------:R1:W-:Y:S01]  /*6c70*/  STS.128 [R172+UR49+0x4200], R184 ;  /* 0x004200b8ac007988 */ /* 0x0003e20008000c31 */
[----:B------:R-:W-:Y:S01]  /*6c80*/  HADD2.F32 R136, -RZ, R135.H1_H1 ;  /* 0x30000087ff887230 */ /* 0x000fe20000004100 */
[----:B------:R-:W-:Y:S01]  /*6c90*/  F2FP.SATFINITE.E4M3.F32.PACK_AB_MERGE_C R200, R23, R18, RZ ;  /* 0x0000001217c8723e */ /* 0x000fe200048070ff */
[C---:B------:R-:W-:Y:S01]  /*6ca0*/  FMUL R22, R78.reuse, R26 ;  /* 0x0000001a4e167220 */ /* 0x040fe20000400000 */
[C---:B------:R-:W-:Y:S01]  /*6cb0*/  FMUL R27, R78.reuse, R27 ;  /* 0x0000001b4e1b7220 */ /* 0x040fe20000400000 */
[--C-:B------:R-:W-:Y:S01]  /*6cc0*/  HADD2.F32 R107, -RZ, R109.reuse.H0_H0 ;  /* 0x2000006dff6b7230 */ /* 0x100fe20000004100 */
[----:B------:R-:W-:Y:S01]  /*6cd0*/  F2FP.SATFINITE.E4M3.F32.PACK_AB_MERGE_C R200, R17, R16, R200 ;  /* 0x0000001011c8723e */ /* 0x000fe200048070c8 */
[C---:B------:R-:W-:Y:S01]  /*6ce0*/  FFMA R22, R81.reuse, R103, R22 ;  /* 0x0000006751167223 */ /* 0x040fe20000000016 */
[C---:B------:R-:W-:Y:S01]  /*6cf0*/  FFMA R27, R81.reuse, R106, R27 ;  /* 0x0000006a511b7223 */ /* 0x040fe2000000001b */
[C---:B------:R-:W-:Y:S01]  /*6d00*/  FFMA R24, R81.reuse, R105, R24 ;  /* 0x0000006951187223 */ /* 0x040fe20000000018 */
[----:B------:R-:W-:Y:S01]  /*6d10*/  F2FP.F16.E4M3.UNPACK_B R137, R161.H1 ;  /* 0x000000a1ff89723e */ /* 0x000fe200030006ff */
[----:B------:R-:W-:Y:S02]  /*6d20*/  HADD2.F32 R110, -RZ, R109.H1_H1 ;  /* 0x3000006dff6e7230 */ /* 0x000fe40000004100 */
[----:B------:R-:W-:Y:S01]  /*6d30*/  FFMA R25, R81, R108, R25 ;  /* 0x0000006c51197223 */ /* 0x000fe20000000019 */
[----:B------:R-:W-:Y:S01]  /*6d40*/  F2FP.SATFINITE.E4M3.F32.PACK_AB_MERGE_C R201, R27, R22, RZ ;  /* 0x000000161bc9723e */ /* 0x000fe200048070ff */
[----:B------:R-:W-:Y:S02]  /*6d50*/  HADD2.F32 R109, -RZ, R111.H0_H0 ;  /* 0x2000006fff6d7230 */ /* 0x000fe40000004100 */
[C---:B------:R-:W-:Y:S01]  /*6d60*/  FMUL R26, R78.reuse, R30 ;  /* 0x0000001e4e1a7220 */ /* 0x040fe20000400000 */
[C---:B------:R-:W-:Y:S01]  /*6d70*/  FMUL R31, R78.reuse, R31 ;  /* 0x0000001f4e1f7220 */ /* 0x040fe20000400000 */
[--C-:B------:R-:W-:Y:S01]  /*6d80*/  HADD2.F32 R111, -RZ, R113.reuse.H0_H0 ;  /* 0x20000071ff6f7230 */ /* 0x100fe20000004100 */
[----:B------:R-:W-:Y:S01]  /*6d90*/  F2FP.SATFINITE.E4M3.F32.PACK_AB_MERGE_C R201, R21, R20, R201 ;  /* 0x0000001415c9723e */ /* 0x000fe200048070c9 */
[C---:B------:R-:W-:Y:S01]  /*6da0*/  FFMA R26, R81.reuse, R107, R26 ;  /* 0x0000006b511a7223 */ /* 0x040fe2000000001a */
[C---:B------:R-:W-:Y:S01]  /*6db0*/  FFMA R31, R81.reuse, R110, R31 ;  /* 0x0000006e511f7223 */ /* 0x040fe2000000001f */
[C---:B------:R-:W-:Y:S01]  /*6dc0*/  FFMA R28, R81.reuse, R109, R28 ;  /* 0x0000006d511c7223 */ /* 0x040fe2000000001c */
[----:B------:R-:W-:Y:S01]  /*6dd0*/  F2FP.F16.E4M3.UNPACK_B R139, R162 ;  /* 0x000000a2ff8b723e */ /* 0x000fe200020006ff */
[----:B------:R-:W-:Y:S02]  /*6de0*/  HADD2.F32 R114, -RZ, R113.H1_H1 ;  /* 0x30000071ff727230 */ /* 0x000fe40000004100 */
[----:B------:R-:W-:Y:S01]  /*6df0*/  FFMA R29, R81, R112, R29 ;  /* 0x00000070511d7223 */ /* 0x000fe2000000001d */
[----:B------:R-:W-:Y:S01]  /*6e00*/  F2FP.SATFINITE.E4M3.F32.PACK_AB_MERGE_C R202, R31, R26, RZ ;  /* 0x0000001a1fca723e */ /* 0x000fe200048070ff */
[----:B------:R-:W-:Y:S02]  /*6e10*/  HADD2.F32 R113, -RZ, R115.H0_H0 ;  /* 0x20000073ff717230 */ /* 0x000fe40000004100 */
[C---:B------:R-:W-:Y:S01]  /*6e20*/  FMUL R30, R78.reuse, R34 ;  /* 0x000000224e1e7220 */ /* 0x040fe20000400000 */
[----:B------:R-:W-:Y:S01]  /*6e30*/  HADD2.F32 R140, -RZ, R139.H1_H1 ;  /* 0x3000008bff8c7230 */ /* 0x000fe20000004100 */
[----:B------:R-:W-:Y:S01]  /*6e40*/  F2FP.SATFINITE.E4M3.F32.PACK_AB_MERGE_C R202, R25, R24, R202 ;  /* 0x0000001819ca723e */ /* 0x000fe200048070ca */
[C---:B------:R-:W-:Y:S01]  /*6e50*/  FMUL R35, R78.reuse, R35 ;  /* 0x000000234e237220 */ /* 0x040fe20000400000 */
[--C-:B------:R-:W-:Y:S02]  /*6e60*/  HADD2.F32 R115, -RZ, R117.reuse.H0_H0 ;  /* 0x20000075ff737230 */ /* 0x100fe40000004100 */
[C---:B------:R-:W-:Y:S01]  /*6e70*/  FFMA R30, R81.reuse, R111, R30 ;  /* 0x0000006f511e7223 */ /* 0x040fe2000000001e */
[----:B------:R-:W-:Y:S02]  /*6e80*/  HADD2.F32 R118, -RZ, R117.H1_H1 ;  /* 0x30000075ff767230 */ /* 0x000fe40000004100 */
[C---:B------:R-:W-:Y:S01]  /*6e90*/  FFMA R35, R81.reuse, R114, R35 ;  /* 0x0000007251237223 */ /* 0x040fe20000000023 */
[C---:B------:R-:W-:Y:S01]  /*6ea0*/  FFMA R32, R81.reuse, R113, R32 ;  /* 0x0000007151207223 */ /* 0x040fe20000000020 */
[----:B------:R-:W-:Y:S01]  /*6eb0*/  F2FP.F16.E4M3.UNPACK_B R141, R162.H1 ;  /* 0x000000a2ff8d723e */ /* 0x000fe200030006ff */
[----:B------:R-:W-:Y:S01]  /*6ec0*/  FFMA R33, R81, R116, R33 ;  /* 0x0000007451217223 */ /* 0x000fe20000000021 */
[----:B------:R-:W-:Y:S01]  /*6ed0*/  HADD2.F32 R117, -RZ, R119.H0_H0 ;  /* 0x20000077ff757230 */ /* 0x000fe20000004100 */
        /* <DEDUP_REMOVED lines=9> */
[----:B------:R1:W-:Y:S01]  /*6f70*/  STS.128 [R197+0x4010], R200 ;  /* 0x004010c8c5007388 */ /* 0x0003e20000000c00 */
[----:B------:R-:W-:Y:S01]  /*6f80*/  FFMA R37, R81, R120, R37 ;  /* 0x0000007851257223 */ /* 0x000fe20000000025 */
[----:B------:R-:W-:Y:S01]  /*6f90*/  F2FP.SATFINITE.E4M3.F32.PACK_AB_MERGE_C R204, R39, R34, RZ ;  /* 0x0000002227cc723e */ /* 0x000fe200048070ff */
[----:B------:R-:W-:Y:S02]  /*6fa0*/  HADD2.F32 R122, -RZ, R121.H1_H1 ;  /* 0x30000079ff7a7230 */ /* 0x000fe40000004100 */
[C---:B------:R-:W-:Y:S01]  /*6fb0*/  FMUL R38, R78.reuse, R42 ;  /* 0x0000002a4e267220 */ /* 0x040fe20000400000 */
[----:B------:R-:W-:Y:S01]  /*6fc0*/  HADD2.F32 R121, -RZ, R123.H0_H0 ;  /* 0x2000007bff797230 */ /* 0x000fe20000004100 */
[----:B------:R-:W-:Y:S01]  /*6fd0*/  F2FP.SATFINITE.E4M3.F32.PACK_AB_MERGE_C R204, R33, R32, R204 ;  /* 0x0000002021cc723e */ /* 0x000fe200048070cc */
[----:B------:R-:W-:Y:S02]  /*6fe0*/  HADD2.F32 R144, -RZ, R143.H1_H1 ;  /* 0x3000008fff907230 */ /* 0x000fe40000004100 */
[C---:B------:R-:W-:Y:S01]  /*6ff0*/  FFMA R38, R81.reuse, R119, R38 ;  /* 0x0000007751267223 */ /* 0x040fe20000000026 */
[C---:B------:R-:W-:Y:S01]  /*7000*/  FMUL R43, R78.reuse, R43 ;  /* 0x0000002b4e2b7220 */ /* 0x040fe20000400000 */
[--C-:B------:R-:W-:Y:S02]  /*7010*/  HADD2.F32 R123, -RZ, R125.reuse.H0_H0 ;  /* 0x2000007dff7b7230 */ /* 0x100fe40000004100 */
[C---:B------:R-:W-:Y:S01]  /*7020*/  FMUL R42, R78.reuse, R46 ;  /* 0x0000002e4e2a7220 */ /* 0x040fe20000400000 */
[----:B------:R-:W-:Y:S02]  /*7030*/  HADD2.F32 R126, -RZ, R125.H1_H1 ;  /* 0x3000007dff7e7230 */ /* 0x000fe40000004100 */
[C---:B------:R-:W-:Y:S01]  /*7040*/  FFMA R43, R81.reuse, R122, R43 ;  /* 0x0000007a512b7223 */ /* 0x040fe2000000002b */
[----:B------:R-:W-:Y:S01]  /*7050*/  F2FP.F16.E4M3.UNPACK_B R145, R163.H1 ;  /* 0x000000a3ff91723e */ /* 0x000fe200030006ff */
[C---:B------:R-:W-:Y:S01]  /*7060*/  FFMA R40, R81.reuse, R121, R40 ;  /* 0x0000007951287223 */ /* 0x040fe20000000028 */
[----:B------:R-:W-:Y:S01]  /*7070*/  FFMA R41, R81, R124, R41 ;  /* 0x0000007c51297223 */ /* 0x000fe20000000029 */
[----:B------:R-:W-:Y:S01]  /*7080*/  ISETP.NE.AND P0, PT, R193, RZ, PT ;  /* 0x000000ffc100720c */ /* 0x000fe20003f05270 */
[----:B------:R-:W-:Y:S01]  /*7090*/  HADD2.F32 R125, -RZ, R127.H0_H0 ;  /* 0x2000007fff7d7230 */ /* 0x000fe20000004100 */
[----:B------:R-:W-:Y:S01]  /*70a0*/  F2FP.SATFINITE.E4M3.F32.PACK_AB_MERGE_C R205, R43, R38, RZ ;  /* 0x000000262bcd723e */ /* 0x000fe200048070ff */
[----:B------:R-:W-:Y:S01]  /*70b0*/  FFMA R42, R81, R123, R42 ;  /* 0x0000007b512a7223 */ /* 0x000fe2000000002a */
[C---:B------:R-:W-:Y:S01]  /*70c0*/  FMUL R47, R78.reuse, R47 ;  /* 0x0000002f4e2f7220 */ /* 0x040fe20000400000 */
[--C-:B------:R-:W-:Y:S01]  /*70d0*/  HADD2.F32 R127, -RZ, R129.reuse.H0_H0 ;  /* 0x20000081ff7f7230 */ /* 0x100fe20000004100 */
[----:B------:R-:W-:Y:S01]  /*70e0*/  F2FP.SATFINITE.E4M3.F32.PACK_AB_MERGE_C R205, R37, R36, R205 ;  /* 0x0000002425cd723e */ /* 0x000fe200048070cd */
[----:B------:R-:W-:Y:S02]  /*70f0*/  HADD2.F32 R130, -RZ, R129.H1_H1 ;  /* 0x30000081ff827230 */ /* 0x000fe40000004100 */
[C---:B------:R-:W-:Y:S01]  /*7100*/  FFMA R47, R81.reuse, R126, R47 ;  /* 0x0000007e512f7223 */ /* 0x040fe2000000002f */
[C---:B------:R-:W-:Y:S01]  /*7110*/  FFMA R44, R81.reuse, R125, R44 ;  /* 0x0000007d512c7223 */ /* 0x040fe2000000002c */
[C---:B------:R-:W-:Y:S01]  /*7120*/  FFMA R45, R81.reuse, R128, R45 ;  /* 0x00000080512d7223 */ /* 0x040fe2000000002d */
[----:B------:R-:W-:Y:S02]  /*7130*/  HADD2.F32 R129, -RZ, R131.H0_H0 ;  /* 0x20000083ff817230 */ /* 0x000fe40000004100 */
[C---:B------:R-:W-:Y:S01]  /*7140*/  FMUL R46, R78.reuse, R50 ;  /* 0x000000324e2e7220 */ /* 0x040fe20000400000 */
[C---:B------:R-:W-:Y:S01]  /*7150*/  FMUL R51, R78.reuse, R51 ;  /* 0x000000334e337220 */ /* 0x040fe20000400000 */
[--C-:B------:R-:W-:Y:S02]  /*7160*/  HADD2.F32 R131, -RZ, R133.reuse.H0_H0 ;  /* 0x20000085ff837230 */ /* 0x100fe40000004100 */
[C---:B------:R-:W-:Y:S01]  /*7170*/  FMUL R50, R78.reuse, R54 ;  /* 0x000000364e327220 */ /* 0x040fe20000400000 */
[C---:B------:R-:W-:Y:S01]  /*7180*/  FFMA R46, R81.reuse, R127, R46 ;  /* 0x0000007f512e7223 */ /* 0x040fe2000000002e */
[----:B------:R-:W-:Y:S02]  /*7190*/  HADD2.F32 R134, -RZ, R133.H1_H1 ;  /* 0x30000085ff867230 */ /* 0x000fe40000004100 */
[C---:B------:R-:W-:Y:S01]  /*71a0*/  FFMA R51, R81.reuse, R130, R51 ;  /* 0x0000008251337223 */ /* 0x040fe20000000033 */
[----:B------:R-:W-:Y:S02]  /*71b0*/  HADD2.F32 R133, -RZ, R135.H0_H0 ;  /* 0x20000087ff857230 */ /* 0x000fe40000004100 */
[C---:B------:R-:W-:Y:S01]  /*71c0*/  FMUL R55, R78.reuse, R55 ;  /* 0x000000374e377220 */ /* 0x040fe20000400000 */
[C---:B------:R-:W-:Y:S01]  /*71d0*/  FFMA R48, R81.reuse, R129, R48 ;  /* 0x0000008151307223 */ /* 0x040fe20000000030 */
[C---:B------:R-:W-:Y:S01]  /*71e0*/  FFMA R49, R81.reuse, R132, R49 ;  /* 0x0000008451317223 */ /* 0x040fe20000000031 */
[--C-:B------:R-:W-:Y:S02]  /*71f0*/  HADD2.F32 R135, -RZ, R137.reuse.H0_H0 ;  /* 0x20000089ff877230 */ /* 0x100fe40000004100 */
[C---:B------:R-:W-:Y:S01]  /*7200*/  FFMA R50, R81.reuse, R131, R50 ;  /* 0x0000008351327223 */ /* 0x040fe20000000032 */
[----:B------:R-:W-:Y:S02]  /*7210*/  HADD2.F32 R138, -RZ, R137.H1_H1 ;  /* 0x30000089ff8a7230 */ /* 0x000fe40000004100 */
[C---:B------:R-:W-:Y:S01]  /*7220*/  FMUL R54, R78.reuse, R58 ;  /* 0x0000003a4e367220 */ /* 0x040fe20000400000 */
[----:B------:R-:W-:Y:S02]  /*7230*/  HADD2.F32 R137, -RZ, R139.H0_H0 ;  /* 0x2000008bff897230 */ /* 0x000fe40000004100 */
[C---:B------:R-:W-:Y:S01]  /*7240*/  FFMA R55, R81.reuse, R134, R55 ;  /* 0x0000008651377223 */ /* 0x040fe20000000037 */
        /* <DEDUP_REMOVED lines=16> */
[----:B------:R-:W-:Y:S01]  /*7350*/  FFMA R63, R81, R142, R63 ;  /* 0x0000008e513f7223 */ /* 0x000fe2000000003f */
[----:B------:R-:W-:Y:S01]  /*7360*/  FMUL R67, R78, R67 ;  /* 0x000000434e437220 */ /* 0x000fe20000400000 */
[----:B------:R-:W-:Y:S01]  /*7370*/  F2FP.SATFINITE.E4M3.F32.PACK_AB_MERGE_C R206, R47, R42, RZ ;  /* 0x0000002a2fce723e */ /* 0x000fe200048070ff */
[----:B------:R-:W-:Y:S01]  /*7380*/  FFMA R60, R81, R141, R60 ;  /* 0x0000008d513c7223 */ /* 0x000fe2000000003c */
[----:B------:R-:W-:Y:S01]  /*7390*/  F2FP.SATFINITE.E4M3.F32.PACK_AB_MERGE_C R207, R51, R46, RZ ;  /* 0x0000002e33cf723e */ /* 0x000fe200048070ff */
[C---:B------:R-:W-:Y:S01]  /*73a0*/  FFMA R61, R81.reuse, R144, R61 ;  /* 0x00000090513d7223 */ /* 0x040fe2000000003d */
[C---:B------:R-:W-:Y:S01]  /*73b0*/  FFMA R62, R81.reuse, R143, R62 ;  /* 0x0000008f513e7223 */ /* 0x040fe2000000003e */
[----:B------:R-:W-:Y:S01]  /*73c0*/  FFMA R67, R81, R146, R67 ;  /* 0x0000009251437223 */ /* 0x000fe20000000043 */
[----:B------:R-:W-:Y:S02]  /*73d0*/  F2FP.SATFINITE.E4M3.F32.PACK_AB_MERGE_C R206, R41, R40, R206 ;  /* 0x0000002829ce723e */ /* 0x000fe400048070ce */
[----:B------:R-:W-:Y:S02]  /*73e0*/  F2FP.SATFINITE.E4M3.F32.PACK_AB_MERGE_C R207, R45, R44, R207 ;  /* 0x0000002c2dcf723e */ /* 0x000fe400048070cf */
[----:B------:R-:W-:Y:S02]  /*73f0*/  F2FP.SATFINITE.E4M3.F32.PACK_AB_MERGE_C R212, R55, R50, RZ ;  /* 0x0000003237d4723e */ /* 0x000fe400048070ff */
[----:B------:R-:W-:Y:S01]  /*7400*/  F2FP.SATFINITE.E4M3.F32.PACK_AB_MERGE_C R213, R59, R54, RZ ;  /* 0x000000363bd5723e */ /* 0x000fe200048070ff */
[----:B------:R1:W-:Y:S01]  /*7410*/  STS.128 [R199+0x4020], R204 ;  /* 0x004020ccc7007388 */ /* 0x0003e20000000c00 */
[----:B------:R-:W-:Y:S02]  /*7420*/  F2FP.SATFINITE.E4M3.F32.PACK_AB_MERGE_C R214, R63, R58, RZ ;  /* 0x0000003a3fd6723e */ /* 0x000fe400048070ff */
[----:B------:R-:W-:Y:S02]  /*7430*/  F2FP.SATFINITE.E4M3.F32.PACK_AB_MERGE_C R215, R67, R62, RZ ;  /* 0x0000003e43d7723e */ /* 0x000fe400048070ff */
[----:B------:R-:W-:Y:S02]  /*7440*/  F2FP.SATFINITE.E4M3.F32.PACK_AB_MERGE_C R212, R49, R48, R212 ;  /* 0x0000003031d4723e */ /* 0x000fe400048070d4 */
[----:B------:R-:W-:Y:S02]  /*7450*/  F2FP.SATFINITE.E4M3.F32.PACK_AB_MERGE_C R213, R53, R52, R213 ;  /* 0x0000003435d5723e */ /* 0x000fe400048070d5 */
[----:B------:R-:W-:Y:S02]  /*7460*/  F2FP.SATFINITE.E4M3.F32.PACK_AB_MERGE_C R214, R57, R56, R214 ;  /* 0x0000003839d6723e */ /* 0x000fe400048070d6 */
[----:B------:R-:W-:Y:S02]  /*7470*/  F2FP.SATFINITE.E4M3.F32.PACK_AB_MERGE_C R215, R61, R60, R215 ;  /* 0x0000003c3dd7723e */ /* 0x000fe400048070d7 */
[----:B------:R-:W-:Y:S02]  /*7480*/  LEA R216, R181, UR49, 0x3 ;  /* 0x00000031b5d87c11 */ /* 0x000fe4000f8e18ff */
[----:B------:R-:W-:Y:S01]  /*7490*/  @P6 SHF.L.U32 R219, R180, 0x1f, RZ ;  /* 0x0000001fb4db6819 */ /* 0x000fe200000006ff */
[----:B------:R1:W-:Y:S01]  /*74a0*/  STS.128 [R198+0x4010], R212 ;  /* 0x004010d4c6007388 */ /* 0x0003e20000000c00 */
[----:B------:R-:W-:Y:S01]  /*74b0*/  @!PT LDS RZ, [RZ] ;  /* 0x00000000fffff984 */ /* 0x000fe20000000800 */
[----:B------:R-:W-:Y:S01]  /*74c0*/  @!PT LDS RZ, [RZ] ;  /* 0x00000000fffff984 */ /* 0x000fe20000000800 */
[----:B------:R-:W-:Y:S01]  /*74d0*/  @!PT LDS RZ, [RZ] ;  /* 0x00000000fffff984 */ /* 0x000fe20000000800 */
[----:B------:R-:W-:Y:S01]  /*74e0*/  @!PT LDS RZ, [RZ] ;  /* 0x00000000fffff984 */ /* 0x000fe20000000800 */
[----:B------:R2:W-:Y:S07]  /*74f0*/  MEMBAR.ALL.CTA ;  /* 0x0000000000007992 */ /* 0x0005ee0000008000 */
[----:B--2---:R-:W2:Y:S02]  /*7500*/  FENCE.VIEW.ASYNC.S ;  /* 0x00000000000073c6 */ /* 0x004ea40000000000 */
[----:B--2---:R-:W-:Y:S06]  /*7510*/  BAR.SYNC.DEFER_BLOCKING 0x1, 0x80 ;  /* 0x0042000000007b1d */ /* 0x004fec0000010000 */
[----:B------:R-:W-:Y:S05]  /*7520*/  @P0 BRA `(.L_x_118) ;  /* 0x0000000000280947 */ /* 0x000fea0003800000 */
[----:B------:R-:W-:Y:S02]  /*7530*/  UIADD3 UR4, UPT, UPT, UR49, 0x4200, URZ ;  /* 0x0000420031047890 */ /* 0x000fe4000fffe0ff */
[----:B------:R-:W-:Y:S01]  /*7540*/  UIADD3 UR6, UP0, UPT, UR52, 0x680, URZ ;  /* 0x0000068034067890 */ /* 0x000fe2000ff1e0ff */
[----:B------:R-:W-:Y:S03]  /*7550*/  UMOV UR43, UR36 ;  /* 0x00000024002b7c82 */ /* 0x000fe60008000000 */
[----:B------:R-:W-:Y:S01]  /*7560*/  MOV R192, UR4 ;  /* 0x0000000400c07c02 */ /* 0x000fe20008000f00 */
[----:B------:R-:W-:Y:S03]  /*7570*/  UIADD3.X UR7, UPT, UPT, URZ, UR53, URZ, UP0, !UPT ;  /* 0x00000035ff077290 */ /* 0x000fe600087fe4ff */
[----:B------:R-:W-:Y:S11]  /*7580*/  R2UR UR40, R192 ;  /* 0x00000000c02872ca */ /* 0x000ff600000e0000 */
[----:B------:R-:W-:Y:S02]  /*7590*/  @!UPT UIADD3 URZ, UPT, UPT, URZ, URZ, URZ ;  /* 0x000000fffffff290 */ /* 0x000fe4000fffe0ff */
[----:B------:R2:W-:Y:S01]  /*75a0*/  UTMASTG.3D [UR40], [UR6] ;  /* 0x00000028060073b5 */ /* 0x0005e20008010000 */
[----:B------:R0:W-:Y:S01]  /*75b0*/  UTMACMDFLUSH ;  /* 0x00000000000079b7 */ /* 0x0001e20000000000 */
[----:B--2---:R-:W-:Y:S04]  /*75c0*/  DEPBAR.LE SB0, 0x1 ;  /* 0x000080400000791a */ /* 0x004fe80000000000 */
.L_x_118:
[----:B------:R-:W-:Y:S05]  /*75d0*/  BSYNC.RECONVERGENT B0 ;  /* 0x0000000000007941 */ /* 0x000fea0003800200 */
.L_x_117:
[----:B------:R-:W-:Y:S06]  /*75e0*/  BAR.SYNC.DEFER_BLOCKING 0x1, 0x80 ;  /* 0x0042000000007b1d */ /* 0x000fec0000010000 */
[----:B------:R-:W2:Y:S01]  /*75f0*/  @P6 SYNCS.PHASECHK.TRANS64.TRYWAIT P0, [R216+URZ+0x80], R219 ;  /* 0x000080dbd80065a7 */ /* 0x000ea200080011ff */
[----:B------:R-:W-:Y:S01]  /*7600*/  BSSY B1, `(.L_x_119) ;  /* 0x0000023000017945 */ /* 0x000fe20003800000 */
[----:B--2---:R-:W-:Y:S03]  /*7610*/  @P6 SEL R208, RZ, 0x1, !P0 ;  /* 0x00000001ffd06807 */ /* 0x004fe60004000000 */
[----:B------:R-:W-:Y:S05]  /*7620*/  @!P6 BRA `(.L_x_120) ;  /* 0x000000000080e947 */ /* 0x000fea0003800000 */
[----:B------:R-:W-:Y:S01]  /*7630*/  ISETP.NE.AND P1, PT, R209, RZ, PT ;  /* 0x000000ffd100720c */ /* 0x000fe20003f25270 */
[----:B------:R-:W-:Y:S01]  /*7640*/  BSSY B0, `(.L_x_121) ;  /* 0x000000a000007945 */ /* 0x000fe20003800000 */
[----:B------:R-:W-:Y:S11]  /*7650*/  ISETP.NE.AND P0, PT, R208, RZ, PT ;  /* 0x000000ffd000720c */ /* 0x000ff60003f05270 */
[----:B------:R-:W-:Y:S04]  /*7660*/  @P1 IMAD R0, R181, 0x2000, R190 ;  /* 0x00002000b5001824 */ /* 0x000fe800078e02be */
[C---:B------:R-:W-:Y:S01]  /*7670*/  @P1 IMAD.IADD R211, R0.reuse, 0x1, R211 ;  /* 0x0000000100d31824 */ /* 0x040fe200078e02d3 */
[----:B------:R-:W-:Y:S03]  /*7680*/  @P1 IADD3 R217, PT, PT, R0, R217, RZ ;  /* 0x000000d900d91210 */ /* 0x000fe60007ffe0ff */
[----:B------:R-:W-:Y:S01]  /*7690*/  @P1 IMAD.IADD R210, R210, 0x1, R211 ;  /* 0x00000001d2d21824 */ /* 0x000fe200078e02d3 */
[----:B------:R-:W-:Y:S06]  /*76a0*/  @P0 BRA `(.L_x_122) ;  /* 0x00000000000c0947 */ /* 0x000fec0003800000 */
[----:B------:R-:W-:Y:S04]  /*76b0*/  SHF.L.U32 R3, R180, 0x1f, RZ ;  /* 0x0000001fb4037819 */ /* 0x000fe800000006ff */
[----:B------:R-:W2:Y:S02]  /*76c0*/  SYNCS.PHASECHK.TRANS64.TRYWAIT P0, [R216+URZ+0x80], R3 ;  /* 0x00008003d80075a7 */ /* 0x000ea400080011ff */
[----:B--2---:R-:W-:Y:S05]  /*76d0*/  @!P0 BRA `(.L_x_123) ;  /* 0x0000002000648947 */ /* 0x004fea0003800000 */
.L_x_122:
[----:B------:R-:W-:Y:S05]  /*76e0*/  BSYNC B0 ;  /* 0x0000000000007941 */ /* 0x000fea0003800000 */
.L_x_121:
[----:B------:R-:W-:Y:S01]  /*76f0*/  ISETP.NE.AND P0, PT, R209, RZ, PT ;  /* 0x000000ffd100720c */ /* 0x000fe20003f05270 */
[----:B--2---:R-:W-:Y:S02]  /*7700*/  VIADD R3, R216, 0x90 ;  /* 0x00000090d8037836 */ /* 0x004fe40000000000 */
[----:B------:R-:W-:Y:S02]  /*7710*/  IMAD.U32 R2, RZ, RZ, UR37 ;  /* 0x00000025ff027e24 */ /* 0x000fe4000f8e00ff */
[----:B------:R-:W-:Y:S03]  /*7720*/  VIADD R181, R181, 0x1 ;  /* 0x00000001b5b57836 */ /* 0x000fe60000000000 */
[----:B------:R-:W-:Y:S05]  /*7730*/  PRMT R2, R2, 0x654, R3 ;  /* 0x0000065402027816 */ /* 0x000fea0000000003 */
[----:B------:R2:W3:Y:S04]  /*7740*/  @P0 LDS.128 R148, [R0] ;  /* 0x0000000000940984 */ /* 0x0004e80000000c00 */
[----:B------:R2:W4:Y:S04]  /*7750*/  @P0 LDS.128 R152, [R211+0x10] ;  /* 0x00001000d3980984 */ /* 0x0005280000000c00 */
        /* <DEDUP_REMOVED lines=13> */
.L_x_120:
[----:B------:R-:W-:Y:S05]  /*7830*/  BSYNC B1 ;  /* 0x0000000000017941 */ /* 0x000fea0003800000 */
.L_x_119:
[----:B--2---:R-:W-:Y:S05]  /*7840*/  VIADD R0, R80, 0x40 ;  /* 0x0000004050007836 */ /* 0x004fea0000000000 */
[----:B------:R-:W-:Y:S04]  /*7850*/  SHF.R.U32.HI R0, RZ, 0x15, R0 ;  /* 0x00000015ff007819 */ /* 0x000fe80000011600 */
[----:B------:R-:W-:Y:S11]  /*7860*/  LOP3.LUT P0, RZ, R0, 0x3, R173, 0x48, !PT ;  /* 0x0000000300ff7812 */ /* 0x000ff600078048ad */
[----:B------:R-:W-:Y:S02]  /*7870*/  @!UPT UIADD3 URZ, UPT, UPT, URZ, URZ, URZ ;  /* 0x000000fffffff290 */ /* 0x000fe4000fffe0ff */
[----:B------:R-:W-:Y:S05]  /*7880*/  @!P0 BRA `(.L_x_124) ;  /* 0x0000000000408947 */ /* 0x000fea0003800000 */
[----:B------:R-:W2:Y:S01]  /*7890*/  LDCU.64 UR8, c[0x4][0x70] ;  /* 0x01000e00ff0877ac */ /* 0x000ea20008000a00 */
[----:B------:R-:W-:Y:S01]  /*78a0*/  MOV R3, 0x0 ;  /* 0x0000000000037802 */ /* 0x000fe20000000f00 */
[----:B------:R-:W-:Y:S02]  /*78b0*/  HFMA2 R12, -RZ, RZ, 0, 5.9604644775390625e-08 ;  /* 0x00000001ff0c7431 */ /* 0x000fe400000001ff */
[----:B------:R-:W-:Y:S02]  /*78c0*/  IMAD.MOV.U32 R8, RZ, RZ, 0x192 ;  /* 0x00000192ff087424 */ /* 0x000fe400078e00ff */
[----:B------:R-:W-:Y:S01]  /*78d0*/  IMAD.MOV.U32 R13, RZ, RZ, RZ ;  /* 0x000000ffff0d7224 */ /* 0x000fe200078e00ff */
[----:B------:R-:W5:Y:S01]  /*78e0*/  LDCU.64 UR6, c[0x4][0x78] ;  /* 0x01000f00ff0677ac */ /* 0x000f620008000a00 */
[----:B------:R-:W1:Y:S01]  /*78f0*/  LDC.64 R2, c[0x4][R3] ;  /* 0x0100000003027b82 */ /* 0x000e620000000a00 */
[----:B------:R-:W3:Y:S01]  /*7900*/  LDCU.64 UR4, c[0x4][0x10] ;  /* 0x01000200ff0477ac */ /* 0x000ee20008000a00 */
[----:B--2---:R-:W-:Y:S01]  /*7910*/  MOV R5, UR9 ;  /* 0x0000000900057c02 */ /* 0x004fe20008000f00 */
[----:B------:R-:W-:Y:S01]  /*7920*/  IMAD.U32 R4, RZ, RZ, UR8 ;  /* 0x00000008ff047e24 */ /* 0x000fe2000f8e00ff */
[----:B-----5:R-:W-:Y:S01]  /*7930*/  MOV R7, UR7 ;  /* 0x0000000700077c02 */ /* 0x020fe20008000f00 */
[----:B------:R-:W-:Y:S01]  /*7940*/  IMAD.U32 R6, RZ, RZ, UR6 ;  /* 0x00000006ff067e24 */ /* 0x000fe2000f8e00ff */
[----:B---3--:R-:W-:Y:S01]  /*7950*/  MOV R11, UR5 ;  /* 0x00000005000b7c02 */ /* 0x008fe20008000f00 */
[----:B------:R-:W-:Y:S02]  /*7960*/  IMAD.U32 R10, RZ, RZ, UR4 ;  /* 0x00000004ff0a7e24 */ /* 0x000fe4000f8e00ff */
[----:B------:R-:W-:Y:S07]  /*7970*/  LEPC R20, `(.L_x_124) ;  /* 0x000000001014794e */ /* 0x000fee0000000000 */
[----:B-1--4-:R-:W-:Y:S05]  /*7980*/  CALL.ABS.NOINC R2 ;  /* 0x0000000002007343 */ /* 0x012fea0003c00000 */
.L_x_124:
[----:B------:R-:W-:Y:S01]  /*7990*/  ISETP.NE.AND P0, PT, R193, RZ, PT ;  /* 0x000000ffc100720c */ /* 0x000fe20003f05270 */
[----:B------:R-:W-:Y:S05]  /*79a0*/  WARPSYNC.ALL ;  /* 0x0000000000007948 */ /* 0x000fea0003800000 */
[----:B------:R-:W-:Y:S01]  /*79b0*/  R2UR UR4, R80 ;  /* 0x00000000500472ca */ /* 0x000fe200000e0000 */
[----:B------:R-:W-:Y:S01]  /*79c0*/  BSSY.RECONVERGENT B0, `(.L_x_125) ;  /* 0x000011c000007945 */ /* 0x000fe20003800200 */
[----:B---3--:R-:W-:Y:S02]  /*79d0*/  F2FP.F16.E4M3.UNPACK_B R11, R149 ;  /* 0x00000095ff0b723e */ /* 0x008fe400020006ff */
[----:B------:R-:W-:Y:S02]  /*79e0*/  F2FP.F16.E4M3.UNPACK_B R10, R150 ;  /* 0x00000096ff0a723e */ /* 0x000fe400020006ff */
[----:B------:R-:W-:Y:S01]  /*79f0*/  F2FP.F16.E4M3.UNPACK_B R9, R151 ;  /* 0x00000097ff09723e */ /* 0x000fe200020006ff */
[--C-:B------:R-:W-:Y:S01]  /*7a00*/  HADD2.F32 R83, -RZ, R11.reuse.H0_H0 ;  /* 0x2000000bff537230 */ /* 0x100fe20000004100 */
[----:B----4-:R-:W-:Y:S01]  /*7a10*/  F2FP.F16.E4M3.UNPACK_B R8, R152 ;  /* 0x00000098ff08723e */ /* 0x010fe200020006ff */
[----:B------:R-:W-:Y:S01]  /*7a20*/  HADD2.F32 R84, -RZ, R11.H1_H1 ;  /* 0x3000000bff547230 */ /* 0x000fe20000004100 */
[----:B------:R-:W-:Y:S01]  /*7a30*/  F2FP.F16.E4M3.UNPACK_B R7, R153 ;  /* 0x00000099ff07723e */ /* 0x000fe200020006ff */
[--C-:B------:R-:W-:Y:S01]  /*7a40*/  HADD2.F32 R87, -RZ, R10.reuse.H0_H0 ;  /* 0x2000000aff577230 */ /* 0x100fe20000004100 */
[----:B------:R-:W-:Y:S01]  /*7a50*/  F2FP.F16.E4M3.UNPACK_B R6, R154 ;  /* 0x0000009aff06723e */ /* 0x000fe200020006ff */
[----:B------:R-:W-:Y:S01]  /*7a60*/  HADD2.F32 R88, -RZ, R10.H1_H1 ;  /* 0x3000000aff587230 */ /* 0x000fe20000004100 */
[----:B------:R-:W-:Y:S01]  /*7a70*/  F2FP.F16.E4M3.UNPACK_B R5, R155 ;  /* 0x0000009bff05723e */ /* 0x000fe200020006ff */
[--C-:B------:R-:W-:Y:S01]  /*7a80*/  HADD2.F32 R91, -RZ, R9.reuse.H0_H0 ;  /* 0x20000009ff5b7230 */ /* 0x100fe20000004100 */
[----:B-1----:R-:W-:Y:S01]  /*7a90*/  F2FP.F16.E4M3.UNPACK_B R4, R156 ;  /* 0x0000009cff04723e */ /* 0x002fe200020006ff */
[----:B------:R-:W-:Y:S01]  /*7aa0*/  HADD2.F32 R93, -RZ, R9.H1_H1 ;  /* 0x30000009ff5d7230 */ /* 0x000fe20000004100 */
[-C--:B------:R-:W-:Y:S01]  /*7ab0*/  F2FP.F16.E4M3.UNPACK_B R2, R148.reuse ;  /* 0x00000094ff02723e */ /* 0x080fe200020006ff */
[--C-:B------:R-:W-:Y:S01]  /*7ac0*/  HADD2.F32 R94, -RZ, R8.reuse.H0_H0 ;  /* 0x20000008ff5e7230 */ /* 0x100fe20000004100 */
[----:B------:R-:W-:Y:S01]  /*7ad0*/  F2FP.F16.E4M3.UNPACK_B R148, R148.H1 ;  /* 0x00000094ff94723e */ /* 0x000fe200030006ff */
[----:B------:R-:W-:Y:S01]  /*7ae0*/  HADD2.F32 R97, -RZ, R8.H1_H1 ;  /* 0x30000008ff617230 */ /* 0x000fe20000004100 */
[----:B------:R-:W-:Y:S01]  /*7af0*/  F2FP.F16.E4M3.UNPACK_B R149, R149.H1 ;  /* 0x00000095ff95723e */ /* 0x000fe200030006ff */
[--C-:B------:R-:W-:Y:S01]  /*7b00*/  HADD2.F32 R98, -RZ, R7.reuse.H0_H0 ;  /* 0x20000007ff627230 */ /* 0x100fe20000004100 */
[----:B------:R-:W-:Y:S01]  /*7b10*/  F2FP.F16.E4M3.UNPACK_B R150, R150.H1 ;  /* 0x00000096ff96723e */ /* 0x000fe200030006ff */
[----:B------:R-:W-:Y:S01]  /*7b20*/  HADD2.F32 R101, -RZ, R7.H1_H1 ;  /* 0x30000007ff657230 */ /* 0x000fe20000004100 */
[----:B------:R-:W-:Y:S01]  /*7b30*/  F2FP.F16.E4M3.UNPACK_B R151, R151.H1 ;  /* 0x00000097ff97723e */ /* 0x000fe200030006ff */
[--C-:B------:R-:W-:Y:S01]  /*7b40*/  HADD2.F32 R102, -RZ, R6.reuse.H0_H0 ;  /* 0x20000006ff667230 */ /* 0x100fe20000004100 */
[----:B------:R-:W-:Y:S01]  /*7b50*/  IADD3 R195, PT, PT, R195, 0xf0, RZ ;  /* 0x000000f0c3c37810 */ /* 0x000fe20007ffe0ff */
[----:B------:R-:W-:Y:S01]  /*7b60*/  HADD2.F32 R105, -RZ, R6.H1_H1 ;  /* 0x30000006ff697230 */ /* 0x000fe20000004100 */
[----:B------:R-:W-:Y:S01]  /*7b70*/  F2FP.F16.E4M3.UNPACK_B R138, R163 ;  /* 0x000000a3ff8a723e */ /* 0x000fe200020006ff */
[--C-:B------:R-:W-:Y:S01]  /*7b80*/  HADD2.F32 R106, -RZ, R5.reuse.H0_H0 ;  /* 0x20000005ff6a7230 */ /* 0x100fe20000004100 */
[----:B------:R-:W-:Y:S01]  /*7b90*/  LOP3.LUT R195, R195, 0xfefffff8, RZ, 0xc0, !PT ;  /* 0xfefffff8c3c37812 */ /* 0x000fe200078ec0ff */
[----:B------:R-:W-:Y:S01]  /*7ba0*/  HADD2.F32 R109, -RZ, R5.H1_H1 ;  /* 0x30000005ff6d7230 */ /* 0x000fe20000004100 */
[----:B------:R-:W-:Y:S01]  /*7bb0*/  F2FP.F16.E4M3.UNPACK_B R116, R157 ;  /* 0x0000009dff74723e */ /* 0x000fe200020006ff */
[--C-:B------:R-:W-:Y:S01]  /*7bc0*/  HADD2.F32 R110, -RZ, R4.reuse.H0_H0 ;  /* 0x20000004ff6e7230 */ /* 0x100fe20000004100 */
[----:B------:R-:W-:Y:S01]  /*7bd0*/  F2FP.F16.E4M3.UNPACK_B R120, R158 ;  /* 0x0000009eff78723e */ /* 0x000fe200020006ff */
[----:B------:R-:W-:Y:S01]  /*7be0*/  HADD2.F32 R113, -RZ, R4.H1_H1 ;  /* 0x30000004ff717230 */ /* 0x000fe20000004100 */
[----:B------:R-:W-:Y:S01]  /*7bf0*/  F2FP.F16.E4M3.UNPACK_B R124, R159 ;  /* 0x0000009fff7c723e */ /* 0x000fe200020006ff */
[----:B------:R-:W1:Y:S01]  /*7c00*/  LDTM.x64 R4, tmem[UR4+0x40] ;  /* 0x00004004000479ee */ /* 0x000e620008340000 */
[--C-:B------:R-:W-:Y:S01]  /*7c10*/  HADD2.F32 R0, -RZ, R2.reuse.H0_H0 ;  /* 0x20000002ff007230 */ /* 0x100fe20000004100 */
[----:B------:R-:W-:Y:S01]  /*7c20*/  NOP ;  /* 0x0000000000007918 */ /* 0x000fe20000000000 */
[----:B-1----:R1:W-:Y:S01]  /*7c30*/  SYNCS.ARRIVE.TRANS64.RED.A1T0 RZ, [R195+URZ], RZ ;  /* 0x000000ffc3ff79a7 */ /* 0x0023e200081004ff */
[----:B------:R-:W-:Y:S01]  /*7c40*/  HADD2.F32 R2, -RZ, R2.H1_H1 ;  /* 0x30000002ff027230 */ /* 0x000fe20000004100 */
[----:B------:R-:W-:Y:S01]  /*7c50*/  F2FP.F16.E4M3.UNPACK_B R128, R160 ;  /* 0x000000a0ff80723e */ /* 0x000fe200020006ff */
[--C-:B------:R-:W-:Y:S01]  /*7c60*/  HADD2.F32 R86, -RZ, R149.reuse.H1_H1 ;  /* 0x30000095ff567230 */ /* 0x100fe20000004100 */
[----:B------:R-:W-:Y:S01]  /*7c70*/  F2FP.F16.E4M3.UNPACK_B R132, R161 ;  /* 0x000000a1ff84723e */ /* 0x000fe200020006ff */
[--C-:B------:R-:W-:Y:S01]  /*7c80*/  HADD2.F32 R114, -RZ, R116.reuse.H0_H0 ;  /* 0x20000074ff727230 */ /* 0x100fe20000004100 */
[----:B------:R-:W-:Y:S01]  /*7c90*/  F2FP.F16.E4M3.UNPACK_B R136, R162 ;  /* 0x000000a2ff88723e */ /* 0x000fe200020006ff */
[----:B------:R-:W-:Y:S01]  /*7ca0*/  HADD2.F32 R117, -RZ, R116.H1_H1 ;  /* 0x30000074ff757230 */ /* 0x000fe20000004100 */
[----:B------:R-:W-:Y:S01]  /*7cb0*/  F2FP.F16.E4M3.UNPACK_B R152, R152.H1 ;  /* 0x00000098ff98723e */ /* 0x000fe200030006ff */
        /* <DEDUP_REMOVED lines=12> */
[C---:B------:R-:W-:Y:S01]  /*7d80*/  FMUL R4, R78.reuse, R4 ;  /* 0x000000044e047220 */ /* 0x040fe20000400000 */
[C---:B------:R-:W-:Y:S01]  /*7d90*/  FMUL R5, R78.reuse, R5 ;  /* 0x000000054e057220 */ /* 0x040fe20000400000 */
[----:B------:R-:W-:Y:S02]  /*7da0*/  HADD2.F32 R3, -RZ, R148.H0_H0 ;  /* 0x20000094ff037230 */ /* 0x000fe40000004100 */
        /* <DEDUP_REMOVED lines=9> */
[----:B------:R-:W-:Y:S02]  /*7e40*/  HADD2.F32 R130, -RZ, R132.H0_H0 ;  /* 0x20000084ff827230 */ /* 0x000fe40000004100 */
[C---:B------:R-:W-:Y:S01]  /*7e50*/  FMUL R6, R78.reuse, R6 ;  /* 0x000000064e067220 */ /* 0x040fe20000400000 */
[----:B------:R-:W-:Y:S02]  /*7e60*/  HADD2.F32 R82, -RZ, R148.H1_H1 ;  /* 0x30000094ff527230 */ /* 0x000fe40000004100 */
[C---:B------:R-:W-:Y:S01]  /*7e70*/  FMUL R7, R78.reuse, R7 ;  /* 0x000000074e077220 */ /* 0x040fe20000400000 */
[----:B------:R-:W-:Y:S02]  /*7e80*/  HADD2.F32 R85, -RZ, R149.H0_H0 ;  /* 0x20000095ff557230 */ /* 0x000fe40000004100 */
[C---:B------:R-:W-:Y:S01]  /*7e90*/  FFMA R6, R81.reuse, R3, R6 ;  /* 0x0000000351067223 */ /* 0x040fe20000000006 */
[----:B------:R-:W-:Y:S02]  /*7ea0*/  HADD2.F32 R133, -RZ, R132.H1_H1 ;  /* 0x30000084ff857230 */ /* 0x000fe40000004100 */
[C---:B------:R-:W-:Y:S01]  /*7eb0*/  FFMA R7, R81.reuse, R82, R7 ;  /* 0x0000005251077223 */ /* 0x040fe20000000007 */
[C---:B------:R-:W-:Y:S01]  /*7ec0*/  FFMA R8, R81.reuse, R83, R8 ;  /* 0x0000005351087223 */ /* 0x040fe20000000008 */
[C---:B------:R-:W-:Y:S01]  /*7ed0*/  FFMA R9, R81.reuse, R84, R9 ;  /* 0x0000005451097223 */ /* 0x040fe20000000009 */
[--C-:B------:R-:W-:Y:S02]  /*7ee0*/  HADD2.F32 R82, -RZ, R138.reuse.H0_H0 ;  /* 0x2000008aff527230 */ /* 0x100fe40000004100 */
[C---:B------:R-:W-:Y:S01]  /*7ef0*/  FMUL R10, R78.reuse, R10 ;  /* 0x0000000a4e0a7220 */ /* 0x040fe20000400000 */
[----:B------:R-:W-:Y:S02]  /*7f00*/  HADD2.F32 R83, -RZ, R138.H1_H1 ;  /* 0x3000008aff537230 */ /* 0x000fe40000004100 */
[C---:B------:R-:W-:Y:S01]  /*7f10*/  FMUL R11, R78.reuse, R11 ;  /* 0x0000000b4e0b7220 */ /* 0x040fe20000400000 */
[----:B------:R-:W-:Y:S02]  /*7f20*/  HADD2.F32 R89, -RZ, R150.H0_H0 ;  /* 0x20000096ff597230 */ /* 0x000fe40000004100 */
[C---:B------:R-:W-:Y:S01]  /*7f30*/  FFMA R10, R81.reuse, R85, R10 ;  /* 0x00000055510a7223 */ /* 0x040fe2000000000a */
[--C-:B------:R-:W-:Y:S02]  /*7f40*/  HADD2.F32 R134, -RZ, R136.reuse.H0_H0 ;  /* 0x20000088ff867230 */ /* 0x100fe40000004100 */
[C---:B------:R-:W-:Y:S01]  /*7f50*/  FFMA R11, R81.reuse, R86, R11 ;  /* 0x00000056510b7223 */ /* 0x040fe2000000000b */
[C---:B------:R-:W-:Y:S01]  /*7f60*/  FFMA R12, R81.reuse, R87, R12 ;  /* 0x00000057510c7223 */ /* 0x040fe2000000000c */
[----:B------:R-:W-:Y:S01]  /*7f70*/  FFMA R13, R81, R88, R13 ;  /* 0x00000058510d7223 */ /* 0x000fe2000000000d */
[----:B------:R-:W-:Y:S01]  /*7f80*/  F2FP.SATFINITE.E4M3.F32.PACK_AB_MERGE_C R86, R7, R6, RZ ;  /* 0x000000060756723e */ /* 0x000fe200048070ff */
[C---:B------:R-:W-:Y:S01]  /*7f90*/  FMUL R7, R78.reuse, R20 ;  /* 0x000000144e077220 */ /* 0x040fe20000400000 */
[----:B------:R-:W-:Y:S01]  /*7fa0*/  F2FP.SATFINITE.E4M3.F32.PACK_AB_MERGE_C R138, R11, R10, RZ ;  /* 0x0000000a0b8a723e */ /* 0x000fe200048070ff */
[C---:B------:R-:W-:Y:S01]  /*7fb0*/  FMUL R10, R78.reuse, R21 ;  /* 0x000000154e0a7220 */ /* 0x040fe20000400000 */
[C---:B------:R-:W-:Y:S01]  /*7fc0*/  FMUL R21, R78.reuse, R28 ;  /* 0x0000001c4e157220 */ /* 0x040fe20000400000 */
[----:B------:R-:W-:Y:S02]  /*7fd0*/  HADD2.F32 R137, -RZ, R136.H1_H1 ;  /* 0x30000088ff897230 */ /* 0x000fe40000004100 */
[C---:B------:R-:W-:Y:S01]  /*7fe0*/  FMUL R14, R78.reuse, R14 ;  /* 0x0000000e4e0e7220 */ /* 0x040fe20000400000 */
[----:B------:R-:W-:Y:S02]  /*7ff0*/  HADD2.F32 R90, -RZ, R150.H1_H1 ;  /* 0x30000096ff5a7230 */ /* 0x000fe40000004100 */
[C---:B------:R-:W-:Y:S01]  /*8000*/  FMUL R15, R78.reuse, R15 ;  /* 0x0000000f4e0f7220 */ /* 0x040fe20000400000 */
[--C-:B------:R-:W-:Y:S02]  /*8010*/  HADD2.F32 R92, -RZ, R151.reuse.H0_H0 ;  /* 0x20000097ff5c7230 */ /* 0x100fe40000004100 */
[C---:B------:R-:W-:Y:S01]  /*8020*/  FFMA R14, R81.reuse, R89, R14 ;  /* 0x00000059510e7223 */ /* 0x040fe2000000000e */
[----:B------:R-:W-:Y:S02]  /*8030*/  HADD2.F32 R95, -RZ, R151.H1_H1 ;  /* 0x30000097ff5f7230 */ /* 0x000fe40000004100 */
[C---:B------:R-:W-:Y:S01]  /*8040*/  FFMA R15, R81.reuse, R90, R15 ;  /* 0x0000005a510f7223 */ /* 0x040fe2000000000f */
[C---:B------:R-:W-:Y:S01]  /*8050*/  FFMA R0, R81.reuse, R91, R0 ;  /* 0x0000005b51007223 */ /* 0x040fe20000000000 */
[----:B------:R-:W-:Y:S01]  /*8060*/  FFMA R2, R81, R93, R2 ;  /* 0x0000005d51027223 */ /* 0x000fe20000000002 */
[C---:B------:R-:W-:Y:S01]  /*8070*/  FMUL R3, R78.reuse, R18 ;  /* 0x000000124e037220 */ /* 0x040fe20000400000 */
[C---:B------:R-:W-:Y:S01]  /*8080*/  FMUL R18, R78.reuse, R25 ;  /* 0x000000194e127220 */ /* 0x040fe20000400000 */
[----:B------:R-:W-:Y:S01]  /*8090*/  F2FP.SATFINITE.E4M3.F32.PACK_AB_MERGE_C R14, R15, R14, RZ ;  /* 0x0000000e0f0e723e */ /* 0x000fe200048070ff */
[C---:B------:R-:W-:Y:S01]  /*80a0*/  FMUL R25, R78.reuse, R32 ;  /* 0x000000204e197220 */ /* 0x040fe20000400000 */
[C---:B------:R-:W-:Y:S01]  /*80b0*/  FFMA R3, R81.reuse, R92, R3 ;  /* 0x0000005c51037223 */ /* 0x040fe20000000003 */
[C---:B------:R-:W-:Y:S01]  /*80c0*/  FMUL R6, R78.reuse, R19 ;  /* 0x000000134e067220 */ /* 0x040fe20000400000 */
[--C-:B------:R-:W-:Y:S02]  /*80d0*/  HADD2.F32 R96, -RZ, R152.reuse.H0_H0 ;  /* 0x20000098ff607230 */ /* 0x100fe40000004100 */
[C---:B------:R-:W-:Y:S01]  /*80e0*/  FMUL R11, R78.reuse, R22 ;  /* 0x000000164e0b7220 */ /* 0x040fe20000400000 */
[----:B------:R-:W-:Y:S02]  /*80f0*/  HADD2.F32 R99, -RZ, R152.H1_H1 ;  /* 0x30000098ff637230 */ /* 0x000fe40000004100 */
[C---:B------:R-:W-:Y:S01]  /*8100*/  FFMA R6, R81.reuse, R95, R6 ;  /* 0x0000005f51067223 */ /* 0x040fe20000000006 */
[C---:B------:R-:W-:Y:S01]  /*8110*/  FFMA R7, R81.reuse, R94, R7 ;  /* 0x0000005e51077223 */ /* 0x040fe20000000007 */
[C---:B------:R-:W-:Y:S01]  /*8120*/  FFMA R10, R81.reuse, R97, R10 ;  /* 0x00000061510a7223 */ /* 0x040fe2000000000a */
[C---:B------:R-:W-:Y:S01]  /*8130*/  FFMA R11, R81.reuse, R96, R11 ;  /* 0x00000060510b7223 */ /* 0x040fe2000000000b */
[----:B------:R-:W-:Y:S01]  /*8140*/  FMUL R22, R78, R29 ;  /* 0x0000001d4e167220 */ /* 0x000fe20000400000 */
[----:B------:R-:W-:Y:S01]  /*8150*/  F2FP.SATFINITE.E4M3.F32.PACK_AB_MERGE_C R3, R6, R3, RZ ;  /* 0x000000030603723e */ /* 0x000fe200048070ff */
[C---:B------:R-:W-:Y:S01]  /*8160*/  FMUL R29, R78.reuse, R36 ;  /* 0x000000244e1d7220 */ /* 0x040fe20000400000 */
        /* <DEDUP_REMOVED lines=11> */
[----:B------:R-:W-:Y:S01]  /*8220*/  FMUL R20, R78, R27 ;  /* 0x0000001b4e147220 */ /* 0x000fe20000400000 */
[--C-:B------:R-:W-:Y:S01]  /*8230*/  HADD2.F32 R104, -RZ, R154.reuse.H0_H0 ;  /* 0x2000009aff687230 */ /* 0x100fe20000004100 */
[----:B------:R-:W-:Y:S01]  /*8240*/  F2FP.SATFINITE.E4M3.F32.PACK_AB_MERGE_C R16, R10, R7, R16 ;  /* 0x000000070a10723e */ /* 0x000fe20004807010 */
[----:B------:R-:W-:Y:S02]  /*8250*/  HADD2.F32 R107, -RZ, R154.H1_H1 ;  /* 0x3000009aff6b7230 */ /* 0x000fe40000004100 */
[C---:B------:R-:W-:Y:S01]  /*8260*/  FFMA R20, R81.reuse, R103, R20 ;  /* 0x0000006751147223 */ /* 0x040fe20000000014 */
[C---:B------:R-:W-:Y:S01]  /*8270*/  FFMA R21, R81.reuse, R102, R21 ;  /* 0x0000006651157223 */ /* 0x040fe20000000015 */
[C---:B------:R-:W-:Y:S01]  /*8280*/  FFMA R22, R81.reuse, R105, R22 ;  /* 0x0000006951167223 */ /* 0x040fe20000000016 */
[C---:B------:R-:W-:Y:S01]  /*8290*/  FMUL R23, R78.reuse, R30 ;  /* 0x0000001e4e177220 */ /* 0x040fe20000400000 */
[----:B------:R-:W-:Y:S01]  /*82a0*/  FMUL R30, R78, R37 ;  /* 0x000000254e1e7220 */ /* 0x000fe20000400000 */
[----:B------:R-:W-:Y:S01]  /*82b0*/  F2FP.SATFINITE.E4M3.F32.PACK_AB_MERGE_C R19, R20, R19, RZ ;  /* 0x000000131413723e */ /* 0x000fe200048070ff */
[C---:B------:R-:W-:Y:S01]  /*82c0*/  FMUL R37, R78.reuse, R44 ;  /* 0x0000002c4e257220 */ /* 0x040fe20000400000 */
[C---:B------:R-:W-:Y:S01]  /*82d0*/  FFMA R23, R81.reuse, R104, R23 ;  /* 0x0000006851177223 */ /* 0x040fe20000000017 */
        /* <DEDUP_REMOVED lines=20> */
[----:B------:R-:W-:Y:S01]  /*8420*/  F2FP.F16.E4M3.UNPACK_B R159, R159.H1 ;  /* 0x0000009fff9f723e */ /* 0x000fe200030006ff */
[----:B------:R-:W-:Y:S01]  /*8430*/  FMUL R38, R78, R45 ;  /* 0x0000002d4e267220 */ /* 0x000fe20000400000 */
[----:B------:R-:W-:Y:S01]  /*8440*/  F2FP.SATFINITE.E4M3.F32.PACK_AB_MERGE_C R19, R28, R27, RZ ;  /* 0x0000001b1c13723e */ /* 0x000fe200048070ff */
[----:B------:R-:W-:Y:S01]  /*8450*/  FFMA R31, R81, R112, R31 ;  /* 0x00000070511f7223 */ /* 0x000fe2000000001f */
[C---:B------:R-:W-:Y:S01]  /*8460*/  FMUL R45, R78.reuse, R52 ;  /* 0x000000344e2d7220 */ /* 0x040fe20000400000 */
[C---:B------:R-:W-:Y:S01]  /*8470*/  FMUL R52, R78.reuse, R59 ;  /* 0x0000003b4e347220 */ /* 0x040fe20000400000 */
[----:B------:R-:W-:Y:S01]  /*8480*/  F2FP.F16.E4M3.UNPACK_B R160, R160.H1 ;  /* 0x000000a0ffa0723e */ /* 0x000fe200030006ff */
[C---:B------:R-:W-:Y:S01]  /*8490*/  FMUL R59, R78.reuse, R66 ;  /* 0x000000424e3b7220 */ /* 0x040fe20000400000 */
[----:B------:R-:W-:Y:S01]  /*84a0*/  F2FP.SATFINITE.E4M3.F32.PACK_AB_MERGE_C R66, R13, R12, R14 ;  /* 0x0000000c0d42723e */ /* 0x000fe2000480700e */
        /* <DEDUP_REMOVED lines=11> */
[C---:B------:R-:W-:Y:S01]  /*8560*/  FFMA R35, R81.reuse, R116, R35 ;  /* 0x0000007451237223 */ /* 0x040fe20000000023 */
[C---:B------:R-:W-:Y:S01]  /*8570*/  FMUL R36, R78.reuse, R43 ;  /* 0x0000002b4e247220 */ /* 0x040fe20000400000 */
[--C-:B------:R-:W-:Y:S02]  /*8580*/  HADD2.F32 R120, -RZ, R158.reuse.H0_H0 ;  /* 0x2000009eff787230 */ /* 0x100fe40000004100 */
[C---:B------:R-:W-:Y:S01]  /*8590*/  FMUL R39, R78.reuse, R46 ;  /* 0x0000002e4e277220 */ /* 0x040fe20000400000 */
[----:B------:R-:W-:Y:S02]  /*85a0*/  HADD2.F32 R123, -RZ, R158.H1_H1 ;  /* 0x3000009eff7b7230 */ /* 0x000fe40000004100 */
        /* <DEDUP_REMOVED lines=8> */
[C---:B------:R-:W-:Y:S01]  /*8630*/  FFMA R40, R81.reuse, R123, R40 ;  /* 0x0000007b51287223 */ /* 0x040fe20000000028 */
[C---:B------:R-:W-:Y:S01]  /*8640*/  FMUL R44, R78.reuse, R51 ;  /* 0x000000334e2c7220 */ /* 0x040fe20000400000 */
[C---:B------:R-:W-:Y:S01]  /*8650*/  FFMA R41, R81.reuse, R122, R41 ;  /* 0x0000007a51297223 */ /* 0x040fe20000000029 */
[C---:B------:R-:W-:Y:S01]  /*8660*/  FFMA R42, R81.reuse, R125, R42 ;  /* 0x0000007d512a7223 */ /* 0x040fe2000000002a */
[C---:B------:R-:W-:Y:S01]  /*8670*/  FMUL R46, R78.reuse, R53 ;  /* 0x000000354e2e7220 */ /* 0x040fe20000400000 */
[--C-:B------:R-:W-:Y:S02]  /*8680*/  HADD2.F32 R128, -RZ, R160.reuse.H0_H0 ;  /* 0x200000a0ff807230 */ /* 0x100fe40000004100 */
[C---:B------:R-:W-:Y:S01]  /*8690*/  FMUL R50, R78.reuse, R57 ;  /* 0x000000394e327220 */ /* 0x040fe20000400000 */
[C---:B------:R-:W-:Y:S01]  /*86a0*/  FMUL R51, R78.reuse, R58 ;  /* 0x0000003a4e337220 */ /* 0x040fe20000400000 */
[C---:B------:R-:W-:Y:S01]  /*86b0*/  FMUL R53, R78.reuse, R60 ;  /* 0x0000003c4e357220 */ /* 0x040fe20000400000 */
[C---:B------:R-:W-:Y:S01]  /*86c0*/  FFMA R43, R81.reuse, R124, R43 ;  /* 0x0000007c512b7223 */ /* 0x040fe2000000002b */
[----:B------:R-:W-:Y:S02]  /*86d0*/  HADD2.F32 R131, -RZ, R160.H1_H1 ;  /* 0x300000a0ff837230 */ /* 0x000fe40000004100 */
[C---:B------:R-:W-:Y:S01]  /*86e0*/  FMUL R47, R78.reuse, R54 ;  /* 0x000000364e2f7220 */ /* 0x040fe20000400000 */
[C---:B------:R-:W-:Y:S01]  /*86f0*/  FMUL R57, R78.reuse, R64 ;  /* 0x000000404e397220 */ /* 0x040fe20000400000 */
[C---:B------:R-:W-:Y:S01]  /*8700*/  FMUL R58, R78.reuse, R65 ;  /* 0x000000414e3a7220 */ /* 0x040fe20000400000 */
[C---:B------:R-:W-:Y:S01]  /*8710*/  FMUL R60, R78.reuse, R67 ;  /* 0x000000434e3c7220 */ /* 0x040fe20000400000 */
[----:B------:R-:W-:Y:S01]  /*8720*/  FFMA R44, R81, R127, R44 ;  /* 0x0000007f512c7223 */ /* 0x000fe2000000002c */
[C---:B------:R-:W-:Y:S01]  /*8730*/  FMUL R48, R78.reuse, R55 ;  /* 0x000000374e307220 */ /* 0x040fe20000400000 */
[----:B------:R-:W-:Y:S01]  /*8740*/  F2FP.SATFINITE.E4M3.F32.PACK_AB_MERGE_C R64, R5, R4, R86 ;  /* 0x000000040540723e */ /* 0x000fe20004807056 */
[----:B------:R-:W-:Y:S01]  /*8750*/  FFMA R45, R81, R126, R45 ;  /* 0x0000007e512d7223 */ /* 0x000fe2000000002d */
[----:B------:R-:W-:Y:S01]  /*8760*/  F2FP.SATFINITE.E4M3.F32.PACK_AB_MERGE_C R65, R9, R8, R138 ;  /* 0x000000080941723e */ /* 0x000fe2000480708a */
[----:B------:R-:W-:Y:S01]  /*8770*/  FMUL R49, R78, R56 ;  /* 0x000000384e317220 */ /* 0x000fe20000400000 */
[----:B------:R-:W-:Y:S01]  /*8780*/  F2FP.SATFINITE.E4M3.F32.PACK_AB_MERGE_C R67, R2, R0, R3 ;  /* 0x000000000243723e */ /* 0x000fe20004807003 */
[C---:B------:R-:W-:Y:S01]  /*8790*/  FFMA R46, R81.reuse, R129, R46 ;  /* 0x00000081512e7223 */ /* 0x040fe2000000002e */
[----:B------:R-:W-:Y:S01]  /*87a0*/  F2FP.F16.E4M3.UNPACK_B R162, R162.H1 ;  /* 0x000000a2ffa2723e */ /* 0x000fe200030006ff */
[--C-:B------:R-:W-:Y:S02]  /*87b0*/  HADD2.F32 R132, -RZ, R161.reuse.H0_H0 ;  /* 0x200000a1ff847230 */ /* 0x100fe40000004100 */
[C---:B------:R-:W-:Y:S01]  /*87c0*/  FFMA R47, R81.reuse, R128, R47 ;  /* 0x00000080512f7223 */ /* 0x040fe2000000002f */
[----:B------:R1:W-:Y:S01]  /*87d0*/  STS.128 [R172+UR49+0x6200], R64 ;  /* 0x00620040ac007988 */ /* 0x0003e20008000c31 */
[----:B------:R-:W-:Y:S02]  /*87e0*/  HADD2.F32 R135, -RZ, R161.H1_H1 ;  /* 0x300000a1ff877230 */ /* 0x000fe40000004100 */
[C---:B------:R-:W-:Y:S01]  /*87f0*/  FFMA R48, R81.reuse, R131, R48 ;  /* 0x0000008351307223 */ /* 0x040fe20000000030 */
[C---:B------:R-:W-:Y:S01]  /*8800*/  FFMA R49, R81.reuse, R130, R49 ;  /* 0x0000008251317223 */ /* 0x040fe20000000031 */
[----:B------:R-:W-:Y:S01]  /*8810*/  F2FP.F16.E4M3.UNPACK_B R163, R163.H1 ;  /* 0x000000a3ffa3723e */ /* 0x000fe200030006ff */
[C---:B------:R-:W-:Y:S01]  /*8820*/  FFMA R50, R81.reuse, R133, R50 ;  /* 0x0000008551327223 */ /* 0x040fe20000000032 */
[----:B------:R-:W-:Y:S01]  /*8830*/  FMUL R54, R78, R61 ;  /* 0x0000003d4e367220 */ /* 0x000fe20000400000 */
[--C-:B------:R-:W-:Y:S01]  /*8840*/  HADD2.F32 R136, -RZ, R162.reuse.H0_H0 ;  /* 0x200000a2ff887230 */ /* 0x100fe20000004100 */
[----:B------:R1:W-:Y:S01]  /*8850*/  STS.128 [R197+0x6010], R16 ;  /* 0x00601010c5007388 */ /* 0x0003e20000000c00 */
[----:B------:R-:W-:Y:S01]  /*8860*/  F2FP.SATFINITE.E4M3.F32.PACK_AB_MERGE_C R35, R36, R35, RZ ;  /* 0x000000232423723e */ /* 0x000fe200048070ff */
[C---:B------:R-:W-:Y:S01]  /*8870*/  FFMA R51, R81.reuse, R132, R51 ;  /* 0x0000008451337223 */ /* 0x040fe20000000033 */
[----:B------:R-:W-:Y:S01]  /*8880*/  F2FP.SATFINITE.E4M3.F32.PACK_AB_MERGE_C R39, R40, R39, RZ ;  /* 0x000000272827723e */ /* 0x000fe200048070ff */
[----:B------:R-:W-:Y:S02]  /*8890*/  HADD2.F32 R139, -RZ, R162.H1_H1 ;  /* 0x300000a2ff8b7230 */ /* 0x000fe40000004100 */
[C---:B------:R-:W-:Y:S01]  /*88a0*/  FMUL R55, R78.reuse, R62 ;  /* 0x0000003e4e377220 */ /* 0x040fe20000400000 */
[C---:B------:R-:W-:Y:S01]  /*88b0*/  FFMA R52, R81.reuse, R135, R52 ;  /* 0x0000008751347223 */ /* 0x040fe20000000034 */
[----:B------:R-:W-:Y:S01]  /*88c0*/  FMUL R56, R78, R63 ;  /* 0x0000003f4e387220 */ /* 0x000fe20000400000 */
[C---:B------:R-:W-:Y:S01]  /*88d0*/  FFMA R53, R81.reuse, R134, R53 ;  /* 0x0000008651357223 */ /* 0x040fe20000000035 */
[C---:B------:R-:W-:Y:S01]  /*88e0*/  FFMA R54, R81.reuse, R137, R54 ;  /* 0x0000008951367223 */ /* 0x040fe20000000036 */
[--C-:B------:R-:W-:Y:S02]  /*88f0*/  HADD2.F32 R84, -RZ, R163.reuse.H0_H0 ;  /* 0x200000a3ff547230 */ /* 0x100fe40000004100 */
[C---:B------:R-:W-:Y:S01]  /*8900*/  FFMA R55, R81.reuse, R136, R55 ;  /* 0x0000008851377223 */ /* 0x040fe20000000037 */
[----:B------:R-:W-:Y:S02]  /*8910*/  HADD2.F32 R85, -RZ, R163.H1_H1 ;  /* 0x300000a3ff557230 */ /* 0x000fe40000004100 */
[C---:B------:R-:W-:Y:S01]  /*8920*/  FFMA R56, R81.reuse, R139, R56 ;  /* 0x0000008b51387223 */ /* 0x040fe20000000038 */
[----:B------:R-:W-:Y:S01]  /*8930*/  F2FP.SATFINITE.E4M3.F32.PACK_AB_MERGE_C R43, R44, R43, RZ ;  /* 0x0000002b2c2b723e */ /* 0x000fe200048070ff */
[C---:B------:R-:W-:Y:S01]  /*8940*/  FFMA R57, R81.reuse, R82, R57 ;  /* 0x0000005251397223 */ /* 0x040fe20000000039 */
[C---:B------:R-:W-:Y:S01]  /*8950*/  FFMA R58, R81.reuse, R83, R58 ;  /* 0x00000053513a7223 */ /* 0x040fe2000000003a */
[C---:B------:R-:W-:Y:S01]  /*8960*/  FFMA R59, R81.reuse, R84, R59 ;  /* 0x00000054513b7223 */ /* 0x040fe2000000003b */
[----:B------:R-:W-:Y:S01]  /*8970*/  F2FP.SATFINITE.E4M3.F32.PACK_AB_MERGE_C R33, R34, R33, R35 ;  /* 0x000000212221723e */ /* 0x000fe20004807023 */
[----:B------:R-:W-:Y:S01]  /*8980*/  FFMA R60, R81, R85, R60 ;  /* 0x00000055513c7223 */ /* 0x000fe2000000003c */
[----:B------:R-:W-:Y:S02]  /*8990*/  F2FP.SATFINITE.E4M3.F32.PACK_AB_MERGE_C R32, R30, R29, R32 ;  /* 0x0000001d1e20723e */ /* 0x000fe40004807020 */
        /* <DEDUP_REMOVED lines=11> */
[----:B------:R-:W-:Y:S03]  /*8a50*/  IADD3 R76, PT, PT, R76, 0x1, RZ ;  /* 0x000000014c4c7810 */ /* 0x000fe60007ffe0ff */
        /* <DEDUP_REMOVED lines=9> */
[----:B------:R-:W-:Y:S02]  /*8af0*/  UIADD3 UR8, UP0, UPT, UR52, 0x680, URZ ;  /* 0x0000068034087890 */ /* 0x000fe4000ff1e0ff */
[----:B------:R-:W-:Y:S02]  /*8b00*/  UIADD3 UR5, UPT, UPT, UR41, 0x40, URZ ;  /* 0x0000004029057890 */ /* 0x000fe4000fffe0ff */
[----:B------:R-:W-:Y:S02]  /*8b10*/  UIADD3 UR4, UPT, UPT, UR49, 0x6200, URZ ;  /* 0x0000620031047890 */ /* 0x000fe4000fffe0ff */
[----:B------:R-:W-:Y:S01]  /*8b20*/  UIADD3.X UR9, UPT, UPT, URZ, UR53, URZ, UP0, !UPT ;  /* 0x00000035ff097290 */ /* 0x000fe200087fe4ff */
[----:B------:R-:W-:Y:S01]  /*8b30*/  UMOV UR6, UR42 ;  /* 0x0000002a00067c82 */ /* 0x000fe20008000000 */
[----:B------:R-:W-:Y:S07]  /*8b40*/  UMOV UR7, UR36 ;  /* 0x0000002400077c82 */ /* 0x000fee0008000000 */
[----:B------:R2:W-:Y:S01]  /*8b50*/  UTMASTG.3D [UR4], [UR8] ;  /* 0x00000004080073b5 */ /* 0x0005e20008010000 */
[----:B------:R0:W-:Y:S01]  /*8b60*/  UTMACMDFLUSH ;  /* 0x00000000000079b7 */ /* 0x0001e20000000000 */
[----:B--2---:R-:W-:Y:S04]  /*8b70*/  DEPBAR.LE SB0, 0x1 ;  /* 0x000080400000791a */ /* 0x004fe80000000000 */
.L_x_126:
[----:B------:R-:W-:Y:S05]  /*8b80*/  BSYNC.RECONVERGENT B0 ;  /* 0x0000000000007941 */ /* 0x000fea0003800200 */
.L_x_125:
[----:B------:R-:W-:Y:S01]  /*8b90*/  BAR.SYNC.DEFER_BLOCKING 0x1, 0x80 ;  /* 0x0042000000007b1d */ /* 0x000fe20000010000 */
[----:B------:R-:W-:Y:S01]  /*8ba0*/  ISETP.NE.AND P2, PT, R194, RZ, PT ;  /* 0x000000ffc200720c */ /* 0x000fe20003f45270 */
[----:B------:R-:W-:Y:S01]  /*8bb0*/  IMAD.IADD R20, R75, 0x1, R147 ;  /* 0x000000014b147824 */ /* 0x000fe200078e0293 */
[----:B------:R-:W-:Y:S01]  /*8bc0*/  ISETP.NE.AND P0, PT, R196, 0x2, PT ;  /* 0x00000002c400780c */ /* 0x000fe20003f05270 */
[----:B------:R-:W-:Y:S01]  /*8bd0*/  IMAD.IADD R21, R77, 0x1, R170 ;  /* 0x000000014d157824 */ /* 0x000fe200078e02aa */
[----:B------:R-:W-:Y:S02]  /*8be0*/  ISETP.NE.AND P1, PT, R76, 0x4, PT ;  /* 0x000000044c00780c */ /* 0x000fe40003f25270 */
[----:B------:R-:W-:Y:S02]  /*8bf0*/  SEL R3, RZ, 0x1, P0 ;  /* 0x00000001ff037807 */ /* 0x000fe40000000000 */
[----:B------:R-:W-:Y:S02]  /*8c00*/  SEL R0, RZ, 0x1, P1 ;  /* 0x00000001ff007807 */ /* 0x000fe40000800000 */
[----:B------:R-:W-:Y:S02]  /*8c10*/  LOP3.LUT R182, R182, R3, RZ, 0x3c, !PT ;  /* 0x00000003b6b67212 */ /* 0x000fe400078e3cff */
[----:B------:R-:W-:Y:S02]  /*8c20*/  LOP3.LUT R183, R183, R0, RZ, 0x3c, !PT ;  /* 0x00000000b7b77212 */ /* 0x000fe400078e3cff */
[----:B------:R-:W-:Y:S02]  /*8c30*/  @P2 R2UR UR36, R179 ;  /* 0x00000000b32422ca */ /* 0x000fe400000e0000 */
[----:B------:R-:W-:Y:S02]  /*8c40*/  SEL R196, R196, RZ, P0 ;  /* 0x000000ffc4c47207 */ /* 0x000fe40000000000 */
[----:B------:R-:W-:Y:S01]  /*8c50*/  SEL R76, R76, RZ, P1 ;  /* 0x000000ff4c4c7207 */ /* 0x000fe20000800000 */
[----:B------:R-:W-:Y:S10]  /*8c60*/  @P2 BRA `(.L_x_127) ;  /* 0xffffffc400c02947 */ /* 0x000ff4000383ffff */
[----:B------:R-:W-:Y:S05]  /*8c70*/  EXIT ;  /* 0x000000000000794d */ /* 0x000fea0003800000 */
.L_x_24:
[----:B--2---:R2:W4:Y:S02]  /*8c80*/  SYNCS.PHASECHK.TRANS64.TRYWAIT P0, [R3+URZ+0x120], R2 ;  /* 0x00012002030075a7 */ /* 0x00452400080011ff */
[----:B----4-:R-:W-:Y:S05]  /*8c90*/  @!P0 NANOSLEEP.SYNCS 0x989680 ;  /* 0x009896800000895d */ /* 0x010fea0003900000 */
[----:B------:R-:W4:Y:S02]  /*8ca0*/  @!P0 SYNCS.PHASECHK.TRANS64 P0, [R3+URZ+0x120], R2 ;  /* 0x00012002030085a7 */ /* 0x000f2400080010ff */
[----:B----4-:R-:W-:Y:S05]  /*8cb0*/  @!P0 BRA `(.L_x_24) ;  /* 0xfffffffc00f08947 */ /* 0x010fea000383ffff */
[----:B------:R-:W-:Y:S05]  /*8cc0*/  BRA `(.L_x_128) ;  /* 0xffffff8800e07947 */ /* 0x000fea000383ffff */
.L_x_27:
[----:B-1----:R-:W-:-:S07]  /*8cd0*/  MOV R2, UR33 ;  /* 0x0000002100027c02 */ /* 0x002fce0008000f00 */
.L_x_129:
[----:B-1----:R1:W2:Y:S02]  /*8ce0*/  SYNCS.PHASECHK.TRANS64.TRYWAIT P0, [R2+URZ+0x40], R5 ;  /* 0x00004005020075a7 */ /* 0x0022a400080011ff */
[----:B--2---:R-:W-:Y:S05]  /*8cf0*/  @!P0 NANOSLEEP.SYNCS 0x989680 ;  /* 0x009896800000895d */ /* 0x004fea0003900000 */
[----:B------:R-:W2:Y:S02]  /*8d00*/  @!P0 SYNCS.PHASECHK.TRANS64 P0, [R2+URZ+0x40], R5 ;  /* 0x00004005020085a7 */ /* 0x000ea400080010ff */
[----:B--2---:R-:W-:Y:S05]  /*8d10*/  @!P0 BRA `(.L_x_129) ;  /* 0xfffffffc00f08947 */ /* 0x004fea000383ffff */
[----:B------:R-:W-:Y:S05]  /*8d20*/  BRA `(.L_x_26) ;  /* 0xffffff8c00487947 */ /* 0x000fea000383ffff */
.L_x_34:
[----:B-1----:R-:W-:-:S07]  /*8d30*/  MOV R2, UR17 ;  /* 0x0000001100027c02 */ /* 0x002fce0008000f00 */
.L_x_130:
[----:B-1----:R1:W2:Y:S02]  /*8d40*/  SYNCS.PHASECHK.TRANS64.TRYWAIT P0, [R2+URZ+0x40], R5 ;  /* 0x00004005020075a7 */ /* 0x0022a400080011ff */
[----:B--2---:R-:W-:Y:S05]  /*8d50*/  @!P0 NANOSLEEP.SYNCS 0x989680 ;  /* 0x009896800000895d */ /* 0x004fea0003900000 */
[----:B------:R-:W2:Y:S02]  /*8d60*/  @!P0 SYNCS.PHASECHK.TRANS64 P0, [R2+URZ+0x40], R5 ;  /* 0x00004005020085a7 */ /* 0x000ea400080010ff */
[----:B--2---:R-:W-:Y:S05]  /*8d70*/  @!P0 BRA `(.L_x_130) ;  /* 0xfffffffc00f08947 */ /* 0x004fea000383ffff */
[----:B------:R-:W-:Y:S05]  /*8d80*/  BRA `(.L_x_33) ;  /* 0xffffff9000047947 */ /* 0x000fea000383ffff */
.L_x_39:
[----:B-1----:R1:W2:Y:S02]  /*8d90*/  SYNCS.PHASECHK.TRANS64.TRYWAIT P0, [R2+URZ+0xb0], R3 ;  /* 0x0000b003020075a7 */ /* 0x0022a400080011ff */
[----:B--2---:R-:W-:Y:S05]  /*8da0*/  @!P0 NANOSLEEP.SYNCS 0x989680 ;  /* 0x009896800000895d */ /* 0x004fea0003900000 */
[----:B------:R-:W2:Y:S02]  /*8db0*/  @!P0 SYNCS.PHASECHK.TRANS64 P0, [R2+URZ+0xb0], R3 ;  /* 0x0000b003020085a7 */ /* 0x000ea400080010ff */
[----:B--2---:R-:W-:Y:S05]  /*8dc0*/  @!P0 BRA `(.L_x_39) ;  /* 0xfffffffc00f08947 */ /* 0x004fea000383ffff */
[----:B------:R-:W-:Y:S05]  /*8dd0*/  BRA `(.L_x_131) ;  /* 0xffffff9000a87947 */ /* 0x000fea000383ffff */
.L_x_43:
[----:B---3--:R-:W-:-:S07]  /*8de0*/  MOV R0, UR5 ;  /* 0x0000000500007c02 */ /* 0x008fce0008000f00 */
.L_x_132:
[----:B-1----:R1:W2:Y:S02]  /*8df0*/  SYNCS.PHASECHK.TRANS64.TRYWAIT P0, [R0+URZ], R3 ;  /* 0x00000003000075a7 */ /* 0x0022a400080011ff */
[----:B--2---:R-:W-:Y:S05]  /*8e00*/  @!P0 NANOSLEEP.SYNCS 0x989680 ;  /* 0x009896800000895d */ /* 0x004fea0003900000 */
[----:B------:R-:W2:Y:S02]  /*8e10*/  @!P0 SYNCS.PHASECHK.TRANS64 P0, [R0+URZ], R3 ;  /* 0x00000003000085a7 */ /* 0x000ea400080010ff */
[----:B--2---:R-:W-:Y:S05]  /*8e20*/  @!P0 BRA `(.L_x_132) ;  /* 0xfffffffc00f08947 */ /* 0x004fea000383ffff */
[----:B------:R-:W-:Y:S05]  /*8e30*/  BRA `(.L_x_133) ;  /* 0xffffff9800187947 */ /* 0x000fea000383ffff */
.L_x_44:
[----:B---3--:R-:W-:-:S07]  /*8e40*/  MOV R0, UR5 ;  /* 0x0000000500007c02 */ /* 0x008fce0008000f00 */
.L_x_134:
[----:B-1----:R1:W2:Y:S02]  /*8e50*/  SYNCS.PHASECHK.TRANS64.TRYWAIT P0, [R0+URZ], R3 ;  /* 0x00000003000075a7 */ /* 0x0022a400080011ff */
[----:B--2---:R-:W-:Y:S05]  /*8e60*/  @!P0 NANOSLEEP.SYNCS 0x989680 ;  /* 0x009896800000895d */ /* 0x004fea0003900000 */
[----:B------:R-:W2:Y:S02]  /*8e70*/  @!P0 SYNCS.PHASECHK.TRANS64 P0, [R0+URZ], R3 ;  /* 0x00000003000085a7 */ /* 0x000ea400080010ff */
[----:B--2---:R-:W-:Y:S05]  /*8e80*/  @!P0 BRA `(.L_x_134) ;  /* 0xfffffffc00f08947 */ /* 0x004fea000383ffff */
[----:B------:R-:W-:Y:S05]  /*8e90*/  BRA `(.L_x_135) ;  /* 0xffffff9800247947 */ /* 0x000fea000383ffff */
.L_x_45:
[----:B---3--:R-:W-:-:S07]  /*8ea0*/  MOV R0, UR5 ;  /* 0x0000000500007c02 */ /* 0x008fce0008000f00 */
.L_x_136:
[----:B-1----:R1:W2:Y:S02]  /*8eb0*/  SYNCS.PHASECHK.TRANS64.TRYWAIT P0, [R0+URZ], R3 ;  /* 0x00000003000075a7 */ /* 0x0022a400080011ff */
[----:B--2---:R-:W-:Y:S05]  /*8ec0*/  @!P0 NANOSLEEP.SYNCS 0x989680 ;  /* 0x009896800000895d */ /* 0x004fea0003900000 */
[----:B------:R-:W2:Y:S02]  /*8ed0*/  @!P0 SYNCS.PHASECHK.TRANS64 P0, [R0+URZ], R3 ;  /* 0x00000003000085a7 */ /* 0x000ea400080010ff */
[----:B--2---:R-:W-:Y:S05]  /*8ee0*/  @!P0 BRA `(.L_x_136) ;  /* 0xfffffffc00f08947 */ /* 0x004fea000383ffff */
[----:B------:R-:W-:Y:S05]  /*8ef0*/  BRA `(.L_x_137) ;  /* 0xffffff9800307947 */ /* 0x000fea000383ffff */
.L_x_46:
[----:B---3--:R-:W-:-:S07]  /*8f00*/  MOV R0, UR5 ;  /* 0x0000000500007c02 */ /* 0x008fce0008000f00 */
.L_x_138:
[----:B-1----:R1:W2:Y:S02]  /*8f10*/  SYNCS.PHASECHK.TRANS64.TRYWAIT P0, [R0+URZ], R3 ;  /* 0x00000003000075a7 */ /* 0x0022a400080011ff */
[----:B--2---:R-:W-:Y:S05]  /*8f20*/  @!P0 NANOSLEEP.SYNCS 0x989680 ;  /* 0x009896800000895d */ /* 0x004fea0003900000 */
[----:B------:R-:W2:Y:S02]  /*8f30*/  @!P0 SYNCS.PHASECHK.TRANS64 P0, [R0+URZ], R3 ;  /* 0x00000003000085a7 */ /* 0x000ea400080010ff */
[----:B--2---:R-:W-:Y:S05]  /*8f40*/  @!P0 BRA `(.L_x_138) ;  /* 0xfffffffc00f08947 */ /* 0x004fea000383ffff */
[----:B------:R-:W-:Y:S05]  /*8f50*/  BRA `(.L_x_139) ;  /* 0xffffff98003c7947 */ /* 0x000fea000383ffff */
.L_x_47:
[----:B---3--:R-:W-:-:S07]  /*8f60*/  MOV R0, UR5 ;  /* 0x0000000500007c02 */ /* 0x008fce0008000f00 */
.L_x_140:
[----:B-1----:R1:W2:Y:S02]  /*8f70*/  SYNCS.PHASECHK.TRANS64.TRYWAIT P0, [R0+URZ], R3 ;  /* 0x00000003000075a7 */ /* 0x0022a400080011ff */
[----:B--2---:R-:W-:Y:S05]  /*8f80*/  @!P0 NANOSLEEP.SYNCS 0x989680 ;  /* 0x009896800000895d */ /* 0x004fea0003900000 */
[----:B------:R-:W2:Y:S02]  /*8f90*/  @!P0 SYNCS.PHASECHK.TRANS64 P0, [R0+URZ], R3 ;  /* 0x00000003000085a7 */ /* 0x000ea400080010ff */
[----:B--2---:R-:W-:Y:S05]  /*8fa0*/  @!P0 BRA `(.L_x_140) ;  /* 0xfffffffc00f08947 */ /* 0x004fea000383ffff */
[----:B------:R-:W-:Y:S05]  /*8fb0*/  BRA `(.L_x_141) ;  /* 0xffffff9800487947 */ /* 0x000fea000383ffff */
.L_x_48:
[----:B---3--:R-:W-:-:S07]  /*8fc0*/  MOV R0, UR5 ;  /* 0x0000000500007c02 */ /* 0x008fce0008000f00 */
.L_x_142:
[----:B-1----:R1:W2:Y:S02]  /*8fd0*/  SYNCS.PHASECHK.TRANS64.TRYWAIT P0, [R0+URZ], R3 ;  /* 0x00000003000075a7 */ /* 0x0022a400080011ff */
[----:B--2---:R-:W-:Y:S05]  /*8fe0*/  @!P0 NANOSLEEP.SYNCS 0x989680 ;  /* 0x009896800000895d */ /* 0x004fea0003900000 */
[----:B------:R-:W2:Y:S02]  /*8ff0*/  @!P0 SYNCS.PHASECHK.TRANS64 P0, [R0+URZ], R3 ;  /* 0x00000003000085a7 */ /* 0x000ea400080010ff */
[----:B--2---:R-:W-:Y:S05]  /*9000*/  @!P0 BRA `(.L_x_142) ;  /* 0xfffffffc00f08947 */ /* 0x004fea000383ffff */
[----:B------:R-:W-:Y:S05]  /*9010*/  BRA `(.L_x_143) ;  /* 0xffffff9800547947 */ /* 0x000fea000383ffff */
.L_x_49:
[----:B---3--:R-:W-:-:S07]  /*9020*/  MOV R0, UR5 ;  /* 0x0000000500007c02 */ /* 0x008fce0008000f00 */
.L_x_144:
[----:B-1----:R1:W2:Y:S02]  /*9030*/  SYNCS.PHASECHK.TRANS64.TRYWAIT P0, [R0+URZ], R3 ;  /* 0x00000003000075a7 */ /* 0x0022a400080011ff */
[----:B--2---:R-:W-:Y:S05]  /*9040*/  @!P0 NANOSLEEP.SYNCS 0x989680 ;  /* 0x009896800000895d */ /* 0x004fea0003900000 */
[----:B------:R-:W2:Y:S02]  /*9050*/  @!P0 SYNCS.PHASECHK.TRANS64 P0, [R0+URZ], R3 ;  /* 0x00000003000085a7 */ /* 0x000ea400080010ff */
[----:B--2---:R-:W-:Y:S05]  /*9060*/  @!P0 BRA `(.L_x_144) ;  /* 0xfffffffc00f08947 */ /* 0x004fea000383ffff */
[----:B------:R-:W-:Y:S05]  /*9070*/  BRA `(.L_x_145) ;  /* 0xffffff9800607947 */ /* 0x000fea000383ffff */
.L_x_52:
[----:B-1----:R1:W2:Y:S02]  /*9080*/  SYNCS.PHASECHK.TRANS64.TRYWAIT P0, [R0+URZ+0x110], R5 ;  /* 0x00011005000075a7 */ /* 0x0022a400080011ff */
[----:B--2---:R-:W-:Y:S05]  /*9090*/  @!P0 NANOSLEEP.SYNCS 0x989680 ;  /* 0x009896800000895d */ /* 0x004fea0003900000 */
[----:B------:R-:W2:Y:S02]  /*90a0*/  @!P0 SYNCS.PHASECHK.TRANS64 P0, [R0+URZ+0x110], R5 ;  /* 0x00011005000085a7 */ /* 0x000ea400080010ff */
[----:B--2---:R-:W-:Y:S05]  /*90b0*/  @!P0 BRA `(.L_x_52) ;  /* 0xfffffffc00f08947 */ /* 0x004fea000383ffff */
[----:B------:R-:W-:Y:S05]  /*90c0*/  BRA `(.L_x_146) ;  /* 0xffffff9800c07947 */ /* 0x000fea000383ffff */
.L_x_53:
[----:B------:R-:W-:-:S07]  /*90d0*/  MOV R0, UR5 ;  /* 0x0000000500007c02 */ /* 0x000fce0008000f00 */
.L_x_147:
[----:B-1----:R1:W2:Y:S02]  /*90e0*/  SYNCS.PHASECHK.TRANS64.TRYWAIT P0, [R0+URZ+0xc0], R7 ;  /* 0x0000c007000075a7 */ /* 0x0022a400080011ff */
[----:B--2---:R-:W-:Y:S05]  /*90f0*/  @!P0 NANOSLEEP.SYNCS 0x989680 ;  /* 0x009896800000895d */ /* 0x004fea0003900000 */
[----:B------:R-:W2:Y:S02]  /*9100*/  @!P0 SYNCS.PHASECHK.TRANS64 P0, [R0+URZ+0xc0], R7 ;  /* 0x0000c007000085a7 */ /* 0x000ea400080010ff */
[----:B--2---:R-:W-:Y:S05]  /*9110*/  @!P0 BRA `(.L_x_147) ;  /* 0xfffffffc00f08947 */ /* 0x004fea000383ffff */
[----:B------:R-:W-:Y:S05]  /*9120*/  BRA `(.L_x_148) ;  /* 0xffffff9800d07947 */ /* 0x000fea000383ffff */
.L_x_54:
[----:B-1----:R1:W2:Y:S02]  /*9130*/  SYNCS.PHASECHK.TRANS64.TRYWAIT P1, [R0+URZ+0xb0], R5 ;  /* 0x0000b005000075a7 */ /* 0x0022a400080211ff */
[----:B--2---:R-:W-:Y:S05]  /*9140*/  @!P1 NANOSLEEP.SYNCS 0x989680 ;  /* 0x009896800000995d */ /* 0x004fea0003900000 */
[----:B------:R-:W2:Y:S02]  /*9150*/  @!P1 SYNCS.PHASECHK.TRANS64 P1, [R0+URZ+0xb0], R5 ;  /* 0x0000b005000095a7 */ /* 0x000ea400080210ff */
[----:B--2---:R-:W-:Y:S05]  /*9160*/  @!P1 BRA `(.L_x_54) ;  /* 0xfffffffc00f09947 */ /* 0x004fea000383ffff */
[----:B------:R-:W-:Y:S05]  /*9170*/  BRA `(.L_x_149) ;  /* 0xffffff9c00007947 */ /* 0x000fea000383ffff */
.L_x_57:
[----:B------:R-:W-:-:S07]  /*9180*/  MOV R0, UR5 ;  /* 0x0000000500007c02 */ /* 0x000fce0008000f00 */
.L_x_150:
[----:B-1----:R1:W2:Y:S02]  /*9190*/  SYNCS.PHASECHK.TRANS64.TRYWAIT P0, [R0+URZ+0xc0], R3 ;  /* 0x0000c003000075a7 */ /* 0x0022a400080011ff */
[----:B--2---:R-:W-:Y:S05]  /*91a0*/  @!P0 NANOSLEEP.SYNCS 0x989680 ;  /* 0x009896800000895d */ /* 0x004fea0003900000 */
[----:B------:R-:W2:Y:S02]  /*91b0*/  @!P0 SYNCS.PHASECHK.TRANS64 P0, [R0+URZ+0xc0], R3 ;  /* 0x0000c003000085a7 */ /* 0x000ea400080010ff */
[----:B--2---:R-:W-:Y:S05]  /*91c0*/  @!P0 BRA `(.L_x_150) ;  /* 0xfffffffc00f08947 */ /* 0x004fea000383ffff */
[----:B------:R-:W-:Y:S05]  /*91d0*/  BRA `(.L_x_56) ;  /* 0xffffff9c00547947 */ /* 0x000fea000383ffff */
.L_x_66:
[----:B-1----:R-:W-:-:S04]  /*91e0*/  MOV R4, UR6 ;  /* 0x0000000600047c02 */ /* 0x002fc80008000f00 */
[----:B------:R1:W2:Y:S03]  /*91f0*/  SYNCS.PHASECHK.TRANS64.TRYWAIT P0, [R4+URZ+0x8], R5 ;  /* 0x00000805040075a7 */ /* 0x0002a600080011ff */
[----:B--2---:R-:W-:Y:S05]  /*9200*/  @!P0 NANOSLEEP.SYNCS 0x989680 ;  /* 0x009896800000895d */ /* 0x004fea0003900000 */
[----:B------:R-:W2:Y:S02]  /*9210*/  @!P0 SYNCS.PHASECHK.TRANS64 P0, [R4+URZ+0x8], R5 ;  /* 0x00000805040085a7 */ /* 0x000ea400080010ff */
[----:B--2---:R-:W-:Y:S05]  /*9220*/  @!P0 BRA `(.L_x_66) ;  /* 0xfffffffc00ec8947 */ /* 0x004fea000383ffff */
[----:B------:R-:W-:Y:S05]  /*9230*/  BRA `(.L_x_65) ;  /* 0xffffffa000087947 */ /* 0x000fea000383ffff */
.L_x_68:
[----:B------:R-:W-:Y:S01]  /*9240*/  BSSY B0, `(.L_x_151) ;  /* 0x0000006000007945 */ /* 0x000fe20003800000 */
[----:B------:R-:W-:-:S07]  /*9250*/  MOV R15, 0xffffffff ;  /* 0xffffffff000f7802 */ /* 0x000fce0000000f00 */
[----:B-1---5:R-:W-:Y:S05]  /*9260*/  WARPSYNC.COLLECTIVE R15, `(.L_x_152) ;  /* 0x000000000f0c7348 */ /* 0x022fea0003c00000 */
[----:B------:R-:W-:Y:S02]  /*9270*/  ELECT P6, UR79, PT ;  /* 0x00000000004f782f */ /* 0x000fe400038c0000 */
[----:B------:R-:W-:Y:S01]  /*9280*/  MOV R14, UR79 ;  /* 0x0000004f000e7c02 */ /* 0x000fe20008000f00 */
[----:B-1---5:R-:W-:Y:S10]  /*9290*/  ENDCOLLECTIVE ;  /* 0x000000000000791b */ /* 0x022ff40003800000 */
.L_x_152:
[----:B------:R-:W-:Y:S05]  /*92a0*/  BSYNC B0 ;  /* 0x0000000000007941 */ /* 0x000fea0003800000 */
.L_x_151:
[----:B------:R-:W-:Y:S05]  /*92b0*/  BRA `(.L_x_153) ;  /* 0xffffffa000387947 */ /* 0x000fea000383ffff */
.L_x_70:
[----:B-1----:R-:W-:-:S04]  /*92c0*/  MOV R2, UR6 ;  /* 0x0000000600027c02 */ /* 0x002fc80008000f00 */
[----:B------:R1:W2:Y:S03]  /*92d0*/  SYNCS.PHASECHK.TRANS64.TRYWAIT P0, [R2+URZ+0x8], R3 ;  /* 0x00000803020075a7 */ /* 0x0002a600080011ff */
[----:B--2---:R-:W-:Y:S05]  /*92e0*/  @!P0 NANOSLEEP.SYNCS 0x989680 ;  /* 0x009896800000895d */ /* 0x004fea0003900000 */
[----:B------:R-:W2:Y:S02]  /*92f0*/  @!P0 SYNCS.PHASECHK.TRANS64 P0, [R2+URZ+0x8], R3 ;  /* 0x00000803020085a7 */ /* 0x000ea400080010ff */
[----:B--2---:R-:W-:Y:S05]  /*9300*/  @!P0 BRA `(.L_x_70) ;  /* 0xfffffffc00ec8947 */ /* 0x004fea000383ffff */
[----:B------:R-:W-:Y:S05]  /*9310*/  BRA `(.L_x_69) ;  /* 0xffffffa0003c7947 */ /* 0x000fea000383ffff */
.L_x_71:
[----:B-1----:R1:W2:Y:S02]  /*9320*/  SYNCS.PHASECHK.TRANS64.TRYWAIT P0, [R0+URZ+0xb0], R5 ;  /* 0x0000b005000075a7 */ /* 0x0022a400080011ff */
[----:B--2---:R-:W-:Y:S05]  /*9330*/  @!P0 NANOSLEEP.SYNCS 0x989680 ;  /* 0x009896800000895d */ /* 0x004fea0003900000 */
[----:B------:R-:W2:Y:S02]  /*9340*/  @!P0 SYNCS.PHASECHK.TRANS64 P0, [R0+URZ+0xb0], R5 ;  /* 0x0000b005000085a7 */ /* 0x000ea400080010ff */
[----:B--2---:R-:W-:Y:S05]  /*9350*/  @!P0 BRA `(.L_x_71) ;  /* 0xfffffffc00f08947 */ /* 0x004fea000383ffff */
[----:B------:R-:W-:Y:S05]  /*9360*/  BRA `(.L_x_154) ;  /* 0xffffffa400287947 */ /* 0x000fea000383ffff */
.L_x_73:
[----:B------:R-:W-:-:S07]  /*9370*/  MOV R0, UR9 ;  /* 0x0000000900007c02 */ /* 0x000fce0008000f00 */
.L_x_155:
[----:B-1----:R1:W2:Y:S02]  /*9380*/  SYNCS.PHASECHK.TRANS64.TRYWAIT P0, [R0+URZ+0xf0], R5 ;  /* 0x0000f005000075a7 */ /* 0x0022a400080011ff */
[----:B--2---:R-:W-:Y:S05]  /*9390*/  @!P0 NANOSLEEP.SYNCS 0x989680 ;  /* 0x009896800000895d */ /* 0x004fea0003900000 */
[----:B------:R-:W2:Y:S02]  /*93a0*/  @!P0 SYNCS.PHASECHK.TRANS64 P0, [R0+URZ+0xf0], R5 ;  /* 0x0000f005000085a7 */ /* 0x000ea400080010ff */
[----:B--2---:R-:W-:Y:S05]  /*93b0*/  @!P0 BRA `(.L_x_155) ;  /* 0xfffffffc00f08947 */ /* 0x004fea000383ffff */
[----:B------:R-:W-:Y:S05]  /*93c0*/  BRA `(.L_x_156) ;  /* 0xffffffa400747947 */ /* 0x000fea000383ffff */
.L_x_76:
[----:B------:R-:W-:Y:S07]  /*93d0*/  MOV R0, UR8 ;  /* 0x0000000800007c02 */ /* 0x000fee0008000f00 */
.L_x_157:
[----:B-1----:R1:W2:Y:S02]  /*93e0*/  SYNCS.PHASECHK.TRANS64.TRYWAIT P0, [R0+URZ], R5 ;  /* 0x00000005000075a7 */ /* 0x0022a400080011ff */
[----:B--2---:R-:W-:Y:S05]  /*93f0*/  @!P0 NANOSLEEP.SYNCS 0x989680 ;  /* 0x009896800000895d */ /* 0x004fea0003900000 */
[----:B------:R-:W2:Y:S02]  /*9400*/  @!P0 SYNCS.PHASECHK.TRANS64 P0, [R0+URZ], R5 ;  /* 0x00000005000085a7 */ /* 0x000ea400080010ff */
[----:B--2---:R-:W-:Y:S05]  /*9410*/  @!P0 BRA `(.L_x_157) ;  /* 0xfffffffc00f08947 */ /* 0x004fea000383ffff */
[----:B------:R-:W-:Y:S05]  /*9420*/  BRA `(.L_x_75) ;  /* 0xffffffa400887947 */ /* 0x000fea000383ffff */
.L_x_80:
[----:B-1----:R-:W-:-:S07]  /*9430*/  MOV R0, UR8 ;  /* 0x0000000800007c02 */ /* 0x002fce0008000f00 */
.L_x_158:
[----:B-1----:R1:W2:Y:S02]  /*9440*/  SYNCS.PHASECHK.TRANS64.TRYWAIT P0, [R0+URZ], R3 ;  /* 0x00000003000075a7 */ /* 0x0022a400080011ff */
[----:B--2---:R-:W-:Y:S05]  /*9450*/  @!P0 NANOSLEEP.SYNCS 0x989680 ;  /* 0x009896800000895d */ /* 0x004fea0003900000 */
[----:B------:R-:W2:Y:S02]  /*9460*/  @!P0 SYNCS.PHASECHK.TRANS64 P0, [R0+URZ], R3 ;  /* 0x00000003000085a7 */ /* 0x000ea400080010ff */
[----:B--2---:R-:W-:Y:S05]  /*9470*/  @!P0 BRA `(.L_x_158) ;  /* 0xfffffffc00f08947 */ /* 0x004fea000383ffff */
[----:B------:R-:W-:Y:S05]  /*9480*/  BRA `(.L_x_159) ;  /* 0xffffffa8007c7947 */ /* 0x000fea000383ffff */
.L_x_81:
[----:B------:R-:W-:-:S07]  /*9490*/  MOV R0, UR8 ;  /* 0x0000000800007c02 */ /* 0x000fce0008000f00 */
.L_x_160:
[----:B-1----:R1:W2:Y:S02]  /*94a0*/  SYNCS.PHASECHK.TRANS64.TRYWAIT P0, [R0+URZ], R3 ;  /* 0x00000003000075a7 */ /* 0x0022a400080011ff */
[----:B--2---:R-:W-:Y:S05]  /*94b0*/  @!P0 NANOSLEEP.SYNCS 0x989680 ;  /* 0x009896800000895d */ /* 0x004fea0003900000 */
[----:B------:R-:W2:Y:S02]  /*94c0*/  @!P0 SYNCS.PHASECHK.TRANS64 P0, [R0+URZ], R3 ;  /* 0x00000003000085a7 */ /* 0x000ea400080010ff */
[----:B--2---:R-:W-:Y:S05]  /*94d0*/  @!P0 BRA `(.L_x_160) ;  /* 0xfffffffc00f08947 */ /* 0x004fea000383ffff */
[----:B------:R-:W-:Y:S05]  /*94e0*/  BRA `(.L_x_161) ;  /* 0xffffffa800887947 */ /* 0x000fea000383ffff */
.L_x_82:
[----:B------:R-:W-:-:S07]  /*94f0*/  MOV R0, UR8 ;  /* 0x0000000800007c02 */ /* 0x000fce0008000f00 */
.L_x_162:
[----:B-1----:R1:W2:Y:S02]  /*9500*/  SYNCS.PHASECHK.TRANS64.TRYWAIT P0, [R0+URZ], R3 ;  /* 0x00000003000075a7 */ /* 0x0022a400080011ff */
[----:B--2---:R-:W-:Y:S05]  /*9510*/  @!P0 NANOSLEEP.SYNCS 0x989680 ;  /* 0x009896800000895d */ /* 0x004fea0003900000 */
[----:B------:R-:W2:Y:S02]  /*9520*/  @!P0 SYNCS.PHASECHK.TRANS64 P0, [R0+URZ], R3 ;  /* 0x00000003000085a7 */ /* 0x000ea400080010ff */
[----:B--2---:R-:W-:Y:S05]  /*9530*/  @!P0 BRA `(.L_x_162) ;  /* 0xfffffffc00f08947 */ /* 0x004fea000383ffff */
[----:B------:R-:W-:Y:S05]  /*9540*/  BRA `(.L_x_163) ;  /* 0xffffffa800947947 */ /* 0x000fea000383ffff */
.L_x_85:
[----:B------:R-:W-:-:S07]  /*9550*/  MOV R0, UR7 ;  /* 0x0000000700007c02 */ /* 0x000fce0008000f00 */
.L_x_164:
[----:B-1----:R1:W2:Y:S02]  /*9560*/  SYNCS.PHASECHK.TRANS64.TRYWAIT P1, [R0+URZ+0x130], R3 ;  /* 0x00013003000075a7 */ /* 0x0022a400080211ff */
[----:B--2---:R-:W-:Y:S05]  /*9570*/  @!P1 NANOSLEEP.SYNCS 0x989680 ;  /* 0x009896800000995d */ /* 0x004fea0003900000 */
[----:B------:R-:W2:Y:S02]  /*9580*/  @!P1 SYNCS.PHASECHK.TRANS64 P1, [R0+URZ+0x130], R3 ;  /* 0x00013003000095a7 */ /* 0x000ea400080210ff */
[----:B--2---:R-:W-:Y:S05]  /*9590*/  @!P1 BRA `(.L_x_164) ;  /* 0xfffffffc00f09947 */ /* 0x004fea000383ffff */
[----:B------:R-:W-:Y:S05]  /*95a0*/  BRA `(.L_x_165) ;  /* 0xffffffa800e07947 */ /* 0x000fea000383ffff */
.L_x_90:
[----:B--2---:R2:W4:Y:S02]  /*95b0*/  SYNCS.PHASECHK.TRANS64.TRYWAIT P0, [R0+URZ+0xb0], R3 ;  /* 0x0000b003000075a7 */ /* 0x00452400080011ff */
[----:B----4-:R-:W-:Y:S05]  /*95c0*/  @!P0 NANOSLEEP.SYNCS 0x989680 ;  /* 0x009896800000895d */ /* 0x010fea0003900000 */
[----:B------:R-:W4:Y:S02]  /*95d0*/  @!P0 SYNCS.PHASECHK.TRANS64 P0, [R0+URZ+0xb0], R3 ;  /* 0x0000b003000085a7 */ /* 0x000f2400080010ff */
[----:B----4-:R-:W-:Y:S05]  /*95e0*/  @!P0 BRA `(.L_x_90) ;  /* 0xfffffffc00f08947 */ /* 0x010fea000383ffff */
[----:B------:R-:W-:Y:S05]  /*95f0*/  BRA `(.L_x_166) ;  /* 0xffffffac00ec7947 */ /* 0x000fea000383ffff */
.L_x_93:
[----:B------:R-:W-:Y:S07]  /*9600*/  MOV R0, UR6 ;  /* 0x0000000600007c02 */ /* 0x000fee0008000f00 */
.L_x_167:
[----:B--2---:R2:W4:Y:S02]  /*9610*/  SYNCS.PHASECHK.TRANS64.TRYWAIT P0, [R0+URZ+0xa8], R3 ;  /* 0x0000a803000075a7 */ /* 0x00452400080011ff */
[----:B----4-:R-:W-:Y:S05]  /*9620*/  @!P0 NANOSLEEP.SYNCS 0x989680 ;  /* 0x009896800000895d */ /* 0x010fea0003900000 */
[----:B------:R-:W4:Y:S02]  /*9630*/  @!P0 SYNCS.PHASECHK.TRANS64 P0, [R0+URZ+0xa8], R3 ;  /* 0x0000a803000085a7 */ /* 0x000f2400080010ff */
[----:B----4-:R-:W-:Y:S05]  /*9640*/  @!P0 BRA `(.L_x_167) ;  /* 0xfffffffc00f08947 */ /* 0x010fea000383ffff */
[----:B------:R-:W-:Y:S05]  /*9650*/  BRA `(.L_x_92) ;  /* 0xffffffb000cc7947 */ /* 0x000fea000383ffff */
.L_x_96:
[----:B--2---:R-:W-:Y:S07]  /*9660*/  MOV R3, UR6 ;  /* 0x0000000600037c02 */ /* 0x004fee0008000f00 */
.L_x_168:
[----:B-1----:R1:W2:Y:S02]  /*9670*/  SYNCS.PHASECHK.TRANS64.TRYWAIT P0, [R3+URZ+0x90], R12 ;  /* 0x0000900c030075a7 */ /* 0x0022a400080011ff */
[----:B--2---:R-:W-:Y:S05]  /*9680*/  @!P0 NANOSLEEP.SYNCS 0x989680 ;  /* 0x009896800000895d */ /* 0x004fea0003900000 */
[----:B------:R-:W2:Y:S02]  /*9690*/  @!P0 SYNCS.PHASECHK.TRANS64 P0, [R3+URZ+0x90], R12 ;  /* 0x0000900c030085a7 */ /* 0x000ea400080010ff */
[----:B--2---:R-:W-:Y:S05]  /*96a0*/  @!P0 BRA `(.L_x_168) ;  /* 0xfffffffc00f08947 */ /* 0x004fea000383ffff */
[----:B------:R-:W-:Y:S05]  /*96b0*/  BRA `(.L_x_169) ;  /* 0xffffffb400447947 */ /* 0x000fea000383ffff */
.L_x_97:
[----:B------:R-:W-:Y:S07]  /*96c0*/  MOV R3, UR6 ;  /* 0x0000000600037c02 */ /* 0x000fee0008000f00 */
.L_x_170:
[----:B-1----:R1:W2:Y:S02]  /*96d0*/  SYNCS.PHASECHK.TRANS64.TRYWAIT P0, [R3+URZ+0x98], R12 ;  /* 0x0000980c030075a7 */ /* 0x0022a400080011ff */
[----:B--2---:R-:W-:Y:S05]  /*96e0*/  @!P0 NANOSLEEP.SYNCS 0x989680 ;  /* 0x009896800000895d */ /* 0x004fea0003900000 */
[----:B------:R-:W2:Y:S02]  /*96f0*/  @!P0 SYNCS.PHASECHK.TRANS64 P0, [R3+URZ+0x98], R12 ;  /* 0x0000980c030085a7 */ /* 0x000ea400080010ff */
[----:B--2---:R-:W-:Y:S05]  /*9700*/  @!P0 BRA `(.L_x_170) ;  /* 0xfffffffc00f08947 */ /* 0x004fea000383ffff */
[----:B------:R-:W-:Y:S05]  /*9710*/  BRA `(.L_x_171) ;  /* 0xffffffb400c47947 */ /* 0x000fea000383ffff */
.L_x_99:
[----:B------:R-:W-:-:S07]  /*9720*/  MOV R0, UR6 ;  /* 0x0000000600007c02 */ /* 0x000fce0008000f00 */
.L_x_172:
[----:B-1----:R1:W4:Y:S02]  /*9730*/  SYNCS.PHASECHK.TRANS64.TRYWAIT P0, [R0+URZ+0x90], R3 ;  /* 0x00009003000075a7 */ /* 0x00232400080011ff */
[----:B----4-:R-:W-:Y:S05]  /*9740*/  @!P0 NANOSLEEP.SYNCS 0x989680 ;  /* 0x009896800000895d */ /* 0x010fea0003900000 */
[----:B------:R-:W4:Y:S02]  /*9750*/  @!P0 SYNCS.PHASECHK.TRANS64 P0, [R0+URZ+0x90], R3 ;  /* 0x00009003000085a7 */ /* 0x000f2400080010ff */
[----:B----4-:R-:W-:Y:S05]  /*9760*/  @!P0 BRA `(.L_x_172) ;  /* 0xfffffffc00f08947 */ /* 0x010fea000383ffff */
[----:B------:R-:W-:Y:S05]  /*9770*/  BRA `(.L_x_173) ;  /* 0xffffffb800347947 */ /* 0x000fea000383ffff */
.L_x_101:
[----:B--2---:R2:W3:Y:S02]  /*9780*/  SYNCS.PHASECHK.TRANS64.TRYWAIT P0, [R0+URZ+0xb0], R3 ;  /* 0x0000b003000075a7 */ /* 0x0044e400080011ff */
[----:B---3--:R-:W-:Y:S05]  /*9790*/  @!P0 NANOSLEEP.SYNCS 0x989680 ;  /* 0x009896800000895d */ /* 0x008fea0003900000 */
[----:B------:R-:W3:Y:S02]  /*97a0*/  @!P0 SYNCS.PHASECHK.TRANS64 P0, [R0+URZ+0xb0], R3 ;  /* 0x0000b003000085a7 */ /* 0x000ee400080010ff */
[----:B---3--:R-:W-:Y:S05]  /*97b0*/  @!P0 BRA `(.L_x_101) ;  /* 0xfffffffc00f08947 */ /* 0x008fea000383ffff */
[----:B------:R-:W-:Y:S05]  /*97c0*/  BRA `(.L_x_174) ;  /* 0xffffffb800fc7947 */ /* 0x000fea000383ffff */
.L_x_112:
[----:B-1----:R1:W3:Y:S02]  /*97d0*/  SYNCS.PHASECHK.TRANS64.TRYWAIT P1, [R3+URZ+0x80], R0 ;  /* 0x00008000030075a7 */ /* 0x0022e400080211ff */
[----:B---3--:R-:W-:Y:S05]  /*97e0*/  @!P1 NANOSLEEP.SYNCS 0x989680 ;  /* 0x009896800000995d */ /* 0x008fea0003900000 */
[----:B------:R-:W3:Y:S02]  /*97f0*/  @!P1 SYNCS.PHASECHK.TRANS64 P1, [R3+URZ+0x80], R0 ;  /* 0x00008000030095a7 */ /* 0x000ee400080210ff */
[----:B---3--:R-:W-:Y:S05]  /*9800*/  @!P1 BRA `(.L_x_112) ;  /* 0xfffffffc00f09947 */ /* 0x008fea000383ffff */
[----:B------:R-:W-:Y:S05]  /*9810*/  BRA `(.L_x_111) ;  /* 0xffffffc800207947 */ /* 0x000fea000383ffff */
.L_x_114:
[----:B-1----:R1:W4:Y:S02]  /*9820*/  SYNCS.PHASECHK.TRANS64.TRYWAIT P0, [R195+URZ+0xd0], R2 ;  /* 0x0000d002c30075a7 */ /* 0x00232400080011ff */
[----:B----4-:R-:W-:Y:S05]  /*9830*/  @!P0 NANOSLEEP.SYNCS 0x989680 ;  /* 0x009896800000895d */ /* 0x010fea0003900000 */
[----:B------:R-:W4:Y:S02]  /*9840*/  @!P0 SYNCS.PHASECHK.TRANS64 P0, [R195+URZ+0xd0], R2 ;  /* 0x0000d002c30085a7 */ /* 0x000f2400080010ff */
[----:B----4-:R-:W-:Y:S05]  /*9850*/  @!P0 BRA `(.L_x_114) ;  /* 0xfffffffc00f08947 */ /* 0x010fea000383ffff */
[----:B------:R-:W-:Y:S05]  /*9860*/  BRA `(.L_x_113) ;  /* 0xffffffc8007c7947 */ /* 0x000fea000383ffff */
.L_x_123:
[----:B--2---:R2:W3:Y:S02]  /*9870*/  SYNCS.PHASECHK.TRANS64.TRYWAIT P0, [R216+URZ+0x80], R3 ;  /* 0x00008003d80075a7 */ /* 0x0044e400080011ff */
[----:B---3--:R-:W-:Y:S05]  /*9880*/  @!P0 NANOSLEEP.SYNCS 0x989680 ;  /* 0x009896800000895d */ /* 0x008fea0003900000 */
[----:B------:R-:W3:Y:S02]  /*9890*/  @!P0 SYNCS.PHASECHK.TRANS64 P0, [R216+URZ+0x80], R3 ;  /* 0x00008003d80085a7 */ /* 0x000ee400080010ff */
[----:B---3--:R-:W-:Y:S05]  /*98a0*/  @!P0 BRA `(.L_x_123) ;  /* 0xfffffffc00f08947 */ /* 0x008fea000383ffff */
[----:B------:R-:W-:Y:S05]  /*98b0*/  BRA `(.L_x_122) ;  /* 0xffffffdc00887947 */ /* 0x000fea000383ffff */
        .weak           $__internal_0_$__cuda_sm10x_tcgen05_guardrail_trap_col_being_dealloced_not_returned_by_alloc
        .type           $__internal_0_$__cuda_sm10x_tcgen05_guardrail_trap_col_being_dealloced_not_returned_by_alloc,@function
        .size           $__internal_0_$__cuda_sm10x_tcgen05_guardrail_trap_col_being_dealloced_not_returned_by_alloc,($__internal_1_$__cuda_sm10x_tcgen05_guardrail_trap_phase_invalid_during_alloc - $__internal_0_$__cuda_sm10x_tcgen05_guardrail_trap_col_being_dealloced_not_returned_by_alloc)
$__internal_0_$__cuda_sm10x_tcgen05_guardrail_trap_col_being_dealloced_not_returned_by_alloc:
[----:B------:R-:W-:Y:S05]  /*98c0*/  BPT.TRAP 0x1 ;  /* 0x000000040000795c */ /* 0x000fea0000300000 */
[----:B------:R-:W-:-:S04]  /*98d0*/  HFMA2 R3, -RZ, RZ, 0, 0 ;  /* 0x00000000ff037431 */ /* 0x000fc800000001ff */
[----:B------:R-:W-:Y:S05]  /*98e0*/  RET.REL.NODEC R2 `(_ZN7cutlass13device_kernelINS_4gemm6kernel13GemmUniversalIN4cute5tupleIJiiiiEEENS1_10collective13CollectiveMmaINS1_35MainloopSm100TmaUmmaWarpSpecializedILi8ELi2ELi4ENS5_IJNS4_1CILi2EEENSA_ILi1EEESC_EEEEENS5_IJNSA_ILi256EEENSA_ILi128EEESG_EEENS_12float_e4m3_tENS5_IJlSC_lEEESI_SJ_NS4_8TiledMMAINS4_8MMA_AtomIJNS4_10MMA_TraitsINS4_25SM100_MMA_F8F6F4_2x1SM_SSEJSI_SI_fSF_SG_NS4_17integral_constantINS4_4UMMA5MajorELSQ_0EEESR_NSO_INSP_7ScaleInELSS_0EEEST_EEEEEENS4_6LayoutINS5_IJSC_SC_SC_EEENS5_IJNSA_ILi0EEESY_SY_EEEEENS5_IJNS4_10UnderscoreES11_S11_EEEEENS4_18SM100_TMA_2SM_LOADENS4_14ComposedLayoutINS4_7SwizzleILi3ELi4ELi3EEENS4_18smem_ptr_flag_bitsILi8EEENSW_INS5_IJNSA_ILi8EEESG_EEENS5_IJSG_SC_EEEEEEEvNS4_8identityES14_S1E_vS1F_EENS_8epilogue10collective18CollectiveEpilogueINS1H_23Sm100TmaWarpSpecializedILi2ELi2ELi64ELb0ELb0EEEJNS5_IJSG_SG_SG_EEENS5_IJNSW_ISG_SC_EENSW_INSA_ILi64EEESC_EEEEESI_SJ_SI_SJ_NS1H_6fusion15FusionCallbacksIS1L_NS1R_17LinearCombinationISI_fSI_fLNS_15FloatRoundStyleE2EEES1M_S1Q_JEEENS4_5SM1004TMEM4LOAD26SM100_TMEM_LOAD_32dp32b64xENS4_13SM90_TMA_LOADENS15_INS16_ILi2ELi4ELi3EEES19_NSW_INS5_IJS1A_S1O_EEENS5_IJS1O_SC_EEEEEEENS4_39AutoVectorizingCopyWithAssumedAlignmentILi128EEENS4_14SM90_TMA_STOREES26_S28_S28_EEEvvEEEEvNT_6ParamsE) ;  /* 0xffffff6402c47950 */ /* 0x000fea0003c3ffff */
        .weak           $__internal_1_$__cuda_sm10x_tcgen05_guardrail_trap_phase_invalid_during_alloc
        .type           $__internal_1_$__cuda_sm10x_tcgen05_guardrail_trap_phase_invalid_during_alloc,@function
        .size           $__internal_1_$__cuda_sm10x_tcgen05_guardrail_trap_phase_invalid_during_alloc,($__internal_2_$__cuda_sm10x_tcgen05_guardrail_trap_unallocated_columns_being_dealloced - $__internal_1_$__cuda_sm10x_tcgen05_guardrail_trap_phase_invalid_during_alloc)
$__internal_1_$__cuda_sm10x_tcgen05_guardrail_trap_phase_invalid_during_alloc:
[----:B------:R-:W-:Y:S05]  /*98f0*/  BPT.TRAP 0x1 ;  /* 0x000000040000795c */ /* 0x000fea0000300000 */
[----:B------:R-:W-:-:S04]  /*9900*/  MOV R3, 0x0 ;  /* 0x0000000000037802 */ /* 0x000fc80000000f00 */
[----:B------:R-:W-:Y:S05]  /*9910*/  RET.REL.NODEC R2 `(_ZN7cutlass13device_kernelINS_4gemm6kernel13GemmUniversalIN4cute5tupleIJiiiiEEENS1_10collective13CollectiveMmaINS1_35MainloopSm100TmaUmmaWarpSpecializedILi8ELi2ELi4ENS5_IJNS4_1CILi2EEENSA_ILi1EEESC_EEEEENS5_IJNSA_ILi256EEENSA_ILi128EEESG_EEENS_12float_e4m3_tENS5_IJlSC_lEEESI_SJ_NS4_8TiledMMAINS4_8MMA_AtomIJNS4_10MMA_TraitsINS4_25SM100_MMA_F8F6F4_2x1SM_SSEJSI_SI_fSF_SG_NS4_17integral_constantINS4_4UMMA5MajorELSQ_0EEESR_NSO_INSP_7ScaleInELSS_0EEEST_EEEEEENS4_6LayoutINS5_IJSC_SC_SC_EEENS5_IJNSA_ILi0EEESY_SY_EEEEENS5_IJNS4_10UnderscoreES11_S11_EEEEENS4_18SM100_TMA_2SM_LOADENS4_14ComposedLayoutINS4_7SwizzleILi3ELi4ELi3EEENS4_18smem_ptr_flag_bitsILi8EEENSW_INS5_IJNSA_ILi8EEESG_EEENS5_IJSG_SC_EEEEEEEvNS4_8identityES14_S1E_vS1F_EENS_8epilogue10collective18CollectiveEpilogueINS1H_23Sm100TmaWarpSpecializedILi2ELi2ELi64ELb0ELb0EEEJNS5_IJSG_SG_SG_EEENS5_IJNSW_ISG_SC_EENSW_INSA_ILi64EEESC_EEEEESI_SJ_SI_SJ_NS1H_6fusion15FusionCallbacksIS1L_NS1R_17LinearCombinationISI_fSI_fLNS_15FloatRoundStyleE2EEES1M_S1Q_JEEENS4_5SM1004TMEM4LOAD26SM100_TMEM_LOAD_32dp32b64xENS4_13SM90_TMA_LOADENS15_INS16_ILi2ELi4ELi3EEES19_NSW_INS5_IJS1A_S1O_EEENS5_IJS1O_SC_EEEEEEENS4_39AutoVectorizingCopyWithAssumedAlignmentILi128EEENS4_14SM90_TMA_STOREES26_S28_S28_EEEvvEEEEvNT_6ParamsE) ;  /* 0xffffff6402b87950 */ /* 0x000fea0003c3ffff */
        .weak           $__internal_2_$__cuda_sm10x_tcgen05_guardrail_trap_unallocated_columns_being_dealloced
        .type           $__internal_2_$__cuda_sm10x_tcgen05_guardrail_trap_unallocated_columns_being_dealloced,@function
        .size           $__internal_2_$__cuda_sm10x_tcgen05_guardrail_trap_unallocated_columns_being_dealloced,(.L_x_176 - $__internal_2_$__cuda_sm10x_tcgen05_guardrail_trap_unallocated_columns_being_dealloced)
$__internal_2_$__cuda_sm10x_tcgen05_guardrail_trap_unallocated_columns_being_dealloced:
[----:B------:R-:W-:Y:S05]  /*9920*/  BPT.TRAP 0x1 ;  /* 0x000000040000795c */ /* 0x000fea0000300000 */
[----:B------:R-:W-:-:S04]  /*9930*/  HFMA2 R3, -RZ, RZ, 0, 0 ;  /* 0x00000000ff037431 */ /* 0x000fc800000001ff */
[----:B------:R-:W-:Y:S05]  /*9940*/  RET.REL.NODEC R2 `(_ZN7cutlass13device_kernelINS_4gemm6kernel13GemmUniversalIN4cute5tupleIJiiiiEEENS1_10collective13CollectiveMmaINS1_35MainloopSm100TmaUmmaWarpSpecializedILi8ELi2ELi4ENS5_IJNS4_1CILi2EEENSA_ILi1EEESC_EEEEENS5_IJNSA_ILi256EEENSA_ILi128EEESG_EEENS_12float_e4m3_tENS5_IJlSC_lEEESI_SJ_NS4_8TiledMMAINS4_8MMA_AtomIJNS4_10MMA_TraitsINS4_25SM100_MMA_F8F6F4_2x1SM_SSEJSI_SI_fSF_SG_NS4_17integral_constantINS4_4UMMA5MajorELSQ_0EEESR_NSO_INSP_7ScaleInELSS_0EEEST_EEEEEENS4_6LayoutINS5_IJSC_SC_SC_EEENS5_IJNSA_ILi0EEESY_SY_EEEEENS5_IJNS4_10UnderscoreES11_S11_EEEEENS4_18SM100_TMA_2SM_LOADENS4_14ComposedLayoutINS4_7SwizzleILi3ELi4ELi3EEENS4_18smem_ptr_flag_bitsILi8EEENSW_INS5_IJNSA_ILi8EEESG_EEENS5_IJSG_SC_EEEEEEEvNS4_8identityES14_S1E_vS1F_EENS_8epilogue10collective18CollectiveEpilogueINS1H_23Sm100TmaWarpSpecializedILi2ELi2ELi64ELb0ELb0EEEJNS5_IJSG_SG_SG_EEENS5_IJNSW_ISG_SC_EENSW_INSA_ILi64EEESC_EEEEESI_SJ_SI_SJ_NS1H_6fusion15FusionCallbacksIS1L_NS1R_17LinearCombinationISI_fSI_fLNS_15FloatRoundStyleE2EEES1M_S1Q_JEEENS4_5SM1004TMEM4LOAD26SM100_TMEM_LOAD_32dp32b64xENS4_13SM90_TMA_LOADENS15_INS16_ILi2ELi4ELi3EEES19_NSW_INS5_IJS1A_S1O_EEENS5_IJS1O_SC_EEEEEEENS4_39AutoVectorizingCopyWithAssumedAlignmentILi128EEENS4_14SM90_TMA_STOREES26_S28_S28_EEEvvEEEEvNT_6ParamsE) ;  /* 0xffffff6402ac7950 */ /* 0x000fea0003c3ffff */
.L_x_175:
[----:B------:R-:W-:-:S00]  /*9950*/  BRA `(.L_x_175) ;  /* 0xfffffffc00fc7947 */ /* 0x000fc0000383ffff */
[----:B------:R-:W-:-:S00]  /*9960*/  NOP ;  /* 0x0000000000007918 */ /* 0x000fc00000000000 */
        /* <DEDUP_REMOVED lines=9> */
.L_x_176:


//--------------------- .nv.global.init           --------------------------
	.section	.nv.global.init,"aw",@progbits
.nv.global.init:
	.type		$str$27,@object
	.size		$str$27,($str$28 - $str$27)
$str$27:
        /*0000*/ 	.byte	0x28, 0x61, 0x64, 0x64, 0x72, 0x65, 0x73, 0x73, 0x20, 0x26, 0x20, 0x6d, 0x61, 0x73, 0x6b, 0x29
        /*0010*/ 	.byte	0x20, 0x3d, 0x3d, 0x20, 0x30, 0x00
	.type		$str$28,@object
	.size		$str$28,($str$26 - $str$28)
$str$28:
        /*0016*/ 	.byte	0x2f, 0x74, 0x6d, 0x70, 0x2f, 0x63, 0x75, 0x74, 0x6c, 0x61, 0x73, 0x73, 0x5f, 0x73, 0x77, 0x65
        /*0026*/ 	.byte	0x65, 0x70, 0x5f, 0x73, 0x72, 0x63, 0x2f, 0x69, 0x6e, 0x63, 0x6c, 0x75, 0x64, 0x65, 0x2f, 0x63
        /*0036*/ 	.byte	0x75, 0x74, 0x65, 0x2f, 0x70, 0x6f, 0x69, 0x6e, 0x74, 0x65, 0x72, 0x5f, 0x66, 0x6c, 0x61, 0x67
        /*0046*/ 	.byte	0x67, 0x65, 0x64, 0x2e, 0x68, 0x70, 0x70, 0x00
	.type		$str$26,@object
	.size		$str$26,($str$25 - $str$26)
$str$26:
        /*004e*/ 	.byte	0x2f, 0x74, 0x6d, 0x70, 0x2f, 0x63, 0x75, 0x74, 0x6c, 0x61, 0x73, 0x73, 0x5f, 0x73, 0x77, 0x65
        /*005e*/ 	.byte	0x65, 0x70, 0x5f, 0x73, 0x72, 0x63, 0x2f, 0x69, 0x6e, 0x63, 0x6c, 0x75, 0x64, 0x65, 0x2f, 0x63
        /*006e*/ 	.byte	0x75, 0x74, 0x65, 0x2f, 0x61, 0x74, 0x6f, 0x6d, 0x2f, 0x63, 0x6f, 0x70, 0x79, 0x5f, 0x74, 0x72
        /*007e*/ 	.byte	0x61, 0x69, 0x74, 0x73, 0x5f, 0x73, 0x6d, 0x31, 0x30, 0x30, 0x2e, 0x68, 0x70, 0x70, 0x00
	.type		$str$25,@object
	.size		$str$25,(__unnamed_1 - $str$25)
$str$25:
        /*008d*/ 	.byte	0x28, 0x28, 0x75, 0x69, 0x6e, 0x74, 0x33, 0x32, 0x5f, 0x74, 0x28, 0x74, 0x68, 0x72, 0x65, 0x61
        /*009d*/ 	.byte	0x64, 0x49, 0x64, 0x78, 0x2e, 0x78, 0x29, 0x20, 0x2f, 0x20, 0x33, 0x32, 0x29, 0x20, 0x25, 0x20
        /*00ad*/ 	.byte	0x34, 0x29, 0x20, 0x3d, 0x3d, 0x20, 0x28, 0x28, 0x28, 0x74, 0x6d, 0x65, 0x6d, 0x5f, 0x61, 0x64
        /*00bd*/ 	.byte	0x64, 0x72, 0x20, 0x3e, 0x3e, 0x20, 0x31, 0x36, 0x29, 0x20, 0x2f, 0x20, 0x33, 0x32, 0x29, 0x20
        /*00cd*/ 	.byte	0x25, 0x20, 0x34, 0x29, 0x00
	.type		__unnamed_1,@object
	.size		__unnamed_1,(__unnamed_2 - __unnamed_1)
__unnamed_1:
        /*00d2*/ 	.byte	0x61, 0x75, 0x74, 0x6f, 0x20, 0x63, 0x75, 0x74, 0x65, 0x3a, 0x3a, 0x61, 0x73, 0x5f, 0x70, 0x6f
        /* <DEDUP_REMOVED lines=24> */
        /*0262*/ 	.byte	0x43, 0x3c, 0x38, 0x31, 0x39, 0x32, 0x3e, 0x3e, 0x3e, 0x3e, 0x5d, 0x00
	.type		__unnamed_2,@object
	.size		__unnamed_2,(.L_2 - __unnamed_2)
__unnamed_2:
        /* <DEDUP_REMOVED lines=42> */
        /*050e*/ 	.byte	0x3e, 0x3e, 0x3e, 0x3e, 0x5d, 0x00
.L_2:


//--------------------- .nv.shared._ZN7cutlass13device_kernelINS_4gemm6kernel13GemmUniversalIN4cute5tupleIJiiiiEEENS1_10collective13CollectiveMmaINS1_35MainloopSm100TmaUmmaWarpSpecializedILi8ELi2ELi4ENS5_IJNS4_1CILi2EEENSA_ILi1EEESC_EEEEENS5_IJNSA_ILi256EEENSA_ILi128EEESG_EEENS_12float_e4m3_tENS5_IJlSC_lEEESI_SJ_NS4_8TiledMMAINS4_8MMA_AtomIJNS4_10MMA_TraitsINS4_25SM100_MMA_F8F6F4_2x1SM_SSEJSI_SI_fSF_SG_NS4_17integral_constantINS4_4UMMA5MajorELSQ_0EEESR_NSO_INSP_7ScaleInELSS_0EEEST_EEEEEENS4_6LayoutINS5_IJSC_SC_SC_EEENS5_IJNSA_ILi0EEESY_SY_EEEEENS5_IJNS4_10UnderscoreES11_S11_EEEEENS4_18SM100_TMA_2SM_LOADENS4_14ComposedLayoutINS4_7SwizzleILi3ELi4ELi3EEENS4_18smem_ptr_flag_bitsILi8EEENSW_INS5_IJNSA_ILi8EEESG_EEENS5_IJSG_SC_EEEEEEEvNS4_8identityES14_S1E_vS1F_EENS_8epilogue10collective18CollectiveEpilogueINS1H_23Sm100TmaWarpSpecializedILi2ELi2ELi64ELb0ELb0EEEJNS5_IJSG_SG_SG_EEENS5_IJNSW_ISG_SC_EENSW_INSA_ILi64EEESC_EEEEESI_SJ_SI_SJ_NS1H_6fusion15FusionCallbacksIS1L_NS1R_17LinearCombinationISI_fSI_fLNS_15FloatRoundStyleE2EEES1M_S1Q_JEEENS4_5SM1004TMEM4LOAD26SM100_TMEM_LOAD_32dp32b64xENS4_13SM90_TMA_LOADENS15_INS16_ILi2ELi4ELi3EEES19_NSW_INS5_IJS1A_S1O_EEENS5_IJS1O_SC_EEEEEEENS4_39AutoVectorizingCopyWithAssumedAlignmentILi128EEENS4_14SM90_TMA_STOREES26_S28_S28_EEEvvEEEEvNT_6ParamsE --------------------------
	.section	.nv.shared._ZN7cutlass13device_kernelINS_4gemm6kernel13GemmUniversalIN4cute5tupleIJiiiiEEENS1_10collective13CollectiveMmaINS1_35MainloopSm100TmaUmmaWarpSpecializedILi8ELi2ELi4ENS5_IJNS4_1CILi2EEENSA_ILi1EEESC_EEEEENS5_IJNSA_ILi256EEENSA_ILi128EEESG_EEENS_12float_e4m3_tENS5_IJlSC_lEEESI_SJ_NS4_8TiledMMAINS4_8MMA_AtomIJNS4_10MMA_TraitsINS4_25SM100_MMA_F8F6F4_2x1SM_SSEJSI_SI_fSF_SG_NS4_17integral_constantINS4_4UMMA5MajorELSQ_0EEESR_NSO_INSP_7ScaleInELSS_0EEEST_EEEEEENS4_6LayoutINS5_IJSC_SC_SC_EEENS5_IJNSA_ILi0EEESY_SY_EEEEENS5_IJNS4_10UnderscoreES11_S11_EEEEENS4_18SM100_TMA_2SM_LOADENS4_14ComposedLayoutINS4_7SwizzleILi3ELi4ELi3EEENS4_18smem_ptr_flag_bitsILi8EEENSW_INS5_IJNSA_ILi8EEESG_EEENS5_IJSG_SC_EEEEEEEvNS4_8identityES14_S1E_vS1F_EENS_8epilogue10collective18CollectiveEpilogueINS1H_23Sm100TmaWarpSpecializedILi2ELi2ELi64ELb0ELb0EEEJNS5_IJSG_SG_SG_EEENS5_IJNSW_ISG_SC_EENSW_INSA_ILi64EEESC_EEEEESI_SJ_SI_SJ_NS1H_6fusion15FusionCallbacksIS1L_NS1R_17LinearCombinationISI_fSI_fLNS_15FloatRoundStyleE2EEES1M_S1Q_JEEENS4_5SM1004TMEM4LOAD26SM100_TMEM_LOAD_32dp32b64xENS4_13SM90_TMA_LOADENS15_INS16_ILi2ELi4ELi3EEES19_NSW_INS5_IJS1A_S1O_EEENS5_IJS1O_SC_EEEEEEENS4_39AutoVectorizingCopyWithAssumedAlignmentILi128EEENS4_14SM90_TMA_STOREES26_S28_S28_EEEvvEEEEvNT_6ParamsE,"aw",@nobits
	.sectionflags	@""
	.align	16
	.zero		1024


//--------------------- .nv.shared.reserved.0     --------------------------
	.section	.nv.shared.reserved.0,"aw",@nobits
	.weak		__nv_reservedSMEM_offset_0_alias
	.size		__nv_reservedSMEM_offset_0_alias, 0, 64
	.other		__nv_reservedSMEM_offset_0_alias,@"STO_CUDA_RESERVED_SHARED STV_DEFAULT"
__nv_reservedSMEM_offset_0_alias:
	.zero		0
.nv.shared.reserved.0:
	.zero		64
	.weak		__nv_reservedSMEM_tcgen05_partition
	.type		__nv_reservedSMEM_tcgen05_partition,@object
	.size		__nv_reservedSMEM_tcgen05_partition,(.L_0 - __nv_reservedSMEM_tcgen05_partition)
__nv_reservedSMEM_tcgen05_partition:
	.zero		32
.L_0:


//--------------------- .nv.global                --------------------------
	.section	.nv.global,"aw",@nobits
.nv.global:
	.type		_ZN40_INTERNAL_1ddbce5b_4_k_cu_71a5a1bb_281414cute1_E,@object
	.size		_ZN40_INTERNAL_1ddbce5b_4_k_cu_71a5a1bb_281414cute1_E,(_ZN40_INTERNAL_1ddbce5b_4_k_cu_71a5a1bb_281414cuda3std3__45__cpo6cbeginE - _ZN40_INTERNAL_1ddbce5b_4_k_cu_71a5a1bb_281414cute1_E)
_ZN40_INTERNAL_1ddbce5b_4_k_cu_71a5a1bb_281414cute1_E:
	.zero		1
	.type		_ZN40_INTERNAL_1ddbce5b_4_k_cu_71a5a1bb_281414cuda3std3__45__cpo6cbeginE,@object
	.size		_ZN40_INTERNAL_1ddbce5b_4_k_cu_71a5a1bb_281414cuda3std3__45__cpo6cbeginE,(_ZN40_INTERNAL_1ddbce5b_4_k_cu_71a5a1bb_281414cuda3std3__48in_placeE - _ZN40_INTERNAL_1ddbce5b_4_k_cu_71a5a1bb_281414cuda3std3__45__cpo6cbeginE)
_ZN40_INTERNAL_1ddbce5b_4_k_cu_71a5a1bb_281414cuda3std3__45__cpo6cbeginE:
	.zero		1
	.type		_ZN40_INTERNAL_1ddbce5b_4_k_cu_71a5a1bb_281414cuda3std3__48in_placeE,@object
	.size		_ZN40_INTERNAL_1ddbce5b_4_k_cu_71a5a1bb_281414cuda3std3__48in_placeE,(_ZN40_INTERNAL_1ddbce5b_4_k_cu_71a5a1bb_281414cuda3std6ranges3__45__cpo9iter_moveE - _ZN40_INTERNAL_1ddbce5b_4_k_cu_71a5a1bb_281414cuda3std3__48in_placeE)
_ZN40_INTERNAL_1ddbce5b_4_k_cu_71a5a1bb_281414cuda3std3__48in_placeE:
	.zero		1
	.type		_ZN40_INTERNAL_1ddbce5b_4_k_cu_71a5a1bb_281414cuda3std6ranges3__45__cpo9iter_moveE,@object
	.size		_ZN40_INTERNAL_1ddbce5b_4_k_cu_71a5a1bb_281414cuda3std6ranges3__45__cpo9iter_moveE,(_ZN40_INTERNAL_1ddbce5b_4_k_cu_71a5a1bb_281414cuda3std3__45__cpo5beginE - _ZN40_INTERNAL_1ddbce5b_4_k_cu_71a5a1bb_281414cuda3std6ranges3__45__cpo9iter_moveE)
_ZN40_INTERNAL_1ddbce5b_4_k_cu_71a5a1bb_281414cuda3std6ranges3__45__cpo9iter_moveE:
	.zero		1
	.type		_ZN40_INTERNAL_1ddbce5b_4_k_cu_71a5a1bb_281414cuda3std3__45__cpo5beginE,@object
	.size		_ZN40_INTERNAL_1ddbce5b_4_k_cu_71a5a1bb_281414cuda3std3__45__cpo5beginE,(_ZN40_INTERNAL_1ddbce5b_4_k_cu_71a5a1bb_281414cuda3std3__442_GLOBAL__N__1ddbce5b_4_k_cu_71a5a1bb_281416ignoreE - _ZN40_INTERNAL_1ddbce5b_4_k_cu_71a5a1bb_281414cuda3std3__45__cpo5beginE)
_ZN40_INTERNAL_1ddbce5b_4_k_cu_71a5a1bb_281414cuda3std3__45__cpo5beginE:
	.zero		1
	.type		_ZN40_INTERNAL_1ddbce5b_4_k_cu_71a5a1bb_281414cuda3std3__442_GLOBAL__N__1ddbce5b_4_k_cu_71a5a1bb_281416ignoreE,@object
	.size		_ZN40_INTERNAL_1ddbce5b_4_k_cu_71a5a1bb_281414cuda3std3__442_GLOBAL__N__1ddbce5b_4_k_cu_71a5a1bb_281416ignoreE,(_ZN40_INTERNAL_1ddbce5b_4_k_cu_71a5a1bb_281414cute7productE - _ZN40_INTERNAL_1ddbce5b_4_k_cu_71a5a1bb_281414cuda3std3__442_GLOBAL__N__1ddbce5b_4_k_cu_71a5a1bb_281416ignoreE)
_ZN40_INTERNAL_1ddbce5b_4_k_cu_71a5a1bb_281414cuda3std3__442_GLOBAL__N__1ddbce5b_4_k_cu_71a5a1bb_281416ignoreE:
	.zero		1
	.type		_ZN40_INTERNAL_1ddbce5b_4_k_cu_71a5a1bb_281414cute7productE,@object
	.size		_ZN40_INTERNAL_1ddbce5b_4_k_cu_71a5a1bb_281414cute7productE,(_ZN40_INTERNAL_1ddbce5b_4_k_cu_71a5a1bb_281414cuda3std3__45__cpo3endE - _ZN40_INTERNAL_1ddbce5b_4_k_cu_71a5a1bb_281414cute7productE)
_ZN40_INTERNAL_1ddbce5b_4_k_cu_71a5a1bb_281414cute7productE:
	.zero		1
	.type		_ZN40_INTERNAL_1ddbce5b_4_k_cu_71a5a1bb_281414cuda3std3__45__cpo3endE,@object
	.size		_ZN40_INTERNAL_1ddbce5b_4_k_cu_71a5a1bb_281414cuda3std3__45__cpo3endE,(_ZN40_INTERNAL_1ddbce5b_4_k_cu_71a5a1bb_281414cuda3std3__419piecewise_constructE - _ZN40_INTERNAL_1ddbce5b_4_k_cu_71a5a1bb_281414cuda3std3__45__cpo3endE)
_ZN40_INTERNAL_1ddbce5b_4_k_cu_71a5a1bb_281414cuda3std3__45__cpo3endE:
	.zero		1
	.type		_ZN40_INTERNAL_1ddbce5b_4_k_cu_71a5a1bb_281414cuda3std3__419piecewise_constructE,@object
	.size		_ZN40_INTERNAL_1ddbce5b_4_k_cu_71a5a1bb_281414cuda3std3__419piecewise_constructE,(_ZN40_INTERNAL_1ddbce5b_4_k_cu_71a5a1bb_281414cuda3std3__45__cpo4cendE - _ZN40_INTERNAL_1ddbce5b_4_k_cu_71a5a1bb_281414cuda3std3__419piecewise_constructE)
_ZN40_INTERNAL_1ddbce5b_4_k_cu_71a5a1bb_281414cuda3std3__419piecewise_constructE:
	.zero		1
	.type		_ZN40_INTERNAL_1ddbce5b_4_k_cu_71a5a1bb_281414cuda3std3__45__cpo4cendE,@object
	.size		_ZN40_INTERNAL_1ddbce5b_4_k_cu_71a5a1bb_281414cuda3std3__45__cpo4cendE,(_ZN40_INTERNAL_1ddbce5b_4_k_cu_71a5a1bb_281414cuda3std6ranges3__45__cpo4swapE - _ZN40_INTERNAL_1ddbce5b_4_k_cu_71a5a1bb_281414cuda3std3__45__cpo4cendE)
_ZN40_INTERNAL_1ddbce5b_4_k_cu_71a5a1bb_281414cuda3std3__45__cpo4cendE:
	.zero		1
	.type		_ZN40_INTERNAL_1ddbce5b_4_k_cu_71a5a1bb_281414cuda3std6ranges3__45__cpo4swapE,@object
	.size		_ZN40_INTERNAL_1ddbce5b_4_k_cu_71a5a1bb_281414cuda3std6ranges3__45__cpo4swapE,(.L_10 - _ZN40_INTERNAL_1ddbce5b_4_k_cu_71a5a1bb_281414cuda3std6ranges3__45__cpo4swapE)
_ZN40_INTERNAL_1ddbce5b_4_k_cu_71a5a1bb_281414cuda3std6ranges3__45__cpo4swapE:
	.zero		1
.L_10:


//--------------------- .nv.constant0._ZN7cutlass13device_kernelINS_4gemm6kernel13GemmUniversalIN4cute5tupleIJiiiiEEENS1_10collective13CollectiveMmaINS1_35MainloopSm100TmaUmmaWarpSpecializedILi8ELi2ELi4ENS5_IJNS4_1CILi2EEENSA_ILi1EEESC_EEEEENS5_IJNSA_ILi256EEENSA_ILi128EEESG_EEENS_12float_e4m3_tENS5_IJlSC_lEEESI_SJ_NS4_8TiledMMAINS4_8MMA_AtomIJNS4_10MMA_TraitsINS4_25SM100_MMA_F8F6F4_2x1SM_SSEJSI_SI_fSF_SG_NS4_17integral_constantINS4_4UMMA5MajorELSQ_0EEESR_NSO_INSP_7ScaleInELSS_0EEEST_EEEEEENS4_6LayoutINS5_IJSC_SC_SC_EEENS5_IJNSA_ILi0EEESY_SY_EEEEENS5_IJNS4_10UnderscoreES11_S11_EEEEENS4_18SM100_TMA_2SM_LOADENS4_14ComposedLayoutINS4_7SwizzleILi3ELi4ELi3EEENS4_18smem_ptr_flag_bitsILi8EEENSW_INS5_IJNSA_ILi8EEESG_EEENS5_IJSG_SC_EEEEEEEvNS4_8identityES14_S1E_vS1F_EENS_8epilogue10collective18CollectiveEpilogueINS1H_23Sm100TmaWarpSpecializedILi2ELi2ELi64ELb0ELb0EEEJNS5_IJSG_SG_SG_EEENS5_IJNSW_ISG_SC_EENSW_INSA_ILi64EEESC_EEEEESI_SJ_SI_SJ_NS1H_6fusion15FusionCallbacksIS1L_NS1R_17LinearCombinationISI_fSI_fLNS_15FloatRoundStyleE2EEES1M_S1Q_JEEENS4_5SM1004TMEM4LOAD26SM100_TMEM_LOAD_32dp32b64xENS4_13SM90_TMA_LOADENS15_INS16_ILi2ELi4ELi3EEES19_NSW_INS5_IJS1A_S1O_EEENS5_IJS1O_SC_EEEEEEENS4_39AutoVectorizingCopyWithAssumedAlignmentILi128EEENS4_14SM90_TMA_STOREES26_S28_S28_EEEvvEEEEvNT_6ParamsE --------------------------
	.section	.nv.constant0._ZN7cutlass13device_kernelINS_4gemm6kernel13GemmUniversalIN4cute5tupleIJiiiiEEENS1_10collective13CollectiveMmaINS1_35MainloopSm100TmaUmmaWarpSpecializedILi8ELi2ELi4ENS5_IJNS4_1CILi2EEENSA_ILi1EEESC_EEEEENS5_IJNSA_ILi256EEENSA_ILi128EEESG_EEENS_12float_e4m3_tENS5_IJlSC_lEEESI_SJ_NS4_8TiledMMAINS4_8MMA_AtomIJNS4_10MMA_TraitsINS4_25SM100_MMA_F8F6F4_2x1SM_SSEJSI_SI_fSF_SG_NS4_17integral_constantINS4_4UMMA5MajorELSQ_0EEESR_NSO_INSP_7ScaleInELSS_0EEEST_EEEEEENS4_6LayoutINS5_IJSC_SC_SC_EEENS5_IJNSA_ILi0EEESY_SY_EEEEENS5_IJNS4_10UnderscoreES11_S11_EEEEENS4_18SM100_TMA_2SM_LOADENS4_14ComposedLayoutINS4_7SwizzleILi3ELi4ELi3EEENS4_18smem_ptr_flag_bitsILi8EEENSW_INS5_IJNSA_ILi8EEESG_EEENS5_IJSG_SC_EEEEEEEvNS4_8identityES14_S1E_vS1F_EENS_8epilogue10collective18CollectiveEpilogueINS1H_23Sm100TmaWarpSpecializedILi2ELi2ELi64ELb0ELb0EEEJNS5_IJSG_SG_SG_EEENS5_IJNSW_ISG_SC_EENSW_INSA_ILi64EEESC_EEEEESI_SJ_SI_SJ_NS1H_6fusion15FusionCallbacksIS1L_NS1R_17LinearCombinationISI_fSI_fLNS_15FloatRoundStyleE2EEES1M_S1Q_JEEENS4_5SM1004TMEM4LOAD26SM100_TMEM_LOAD_32dp32b64xENS4_13SM90_TMA_LOADENS15_INS16_ILi2ELi4ELi3EEES19_NSW_INS5_IJS1A_S1O_EEENS5_IJS1O_SC_EEEEEEENS4_39AutoVectorizingCopyWithAssumedAlignmentILi128EEENS4_14SM90_TMA_STOREES26_S28_S28_EEEvvEEEEvNT_6ParamsE,"a",@progbits
	.sectionflags	@""
	.align	4
.nv.constant0._ZN7cutlass13device_kernelINS_4gemm6kernel13GemmUniversalIN4cute5tupleIJiiiiEEENS1_10collective13CollectiveMmaINS1_35MainloopSm100TmaUmmaWarpSpecializedILi8ELi2ELi4ENS5_IJNS4_1CILi2EEENSA_ILi1EEESC_EEEEENS5_IJNSA_ILi256EEENSA_ILi128EEESG_EEENS_12float_e4m3_tENS5_IJlSC_lEEESI_SJ_NS4_8TiledMMAINS4_8MMA_AtomIJNS4_10MMA_TraitsINS4_25SM100_MMA_F8F6F4_2x1SM_SSEJSI_SI_fSF_SG_NS4_17integral_constantINS4_4UMMA5MajorELSQ_0EEESR_NSO_INSP_7ScaleInELSS_0EEEST_EEEEEENS4_6LayoutINS5_IJSC_SC_SC_EEENS5_IJNSA_ILi0EEESY_SY_EEEEENS5_IJNS4_10UnderscoreES11_S11_EEEEENS4_18SM100_TMA_2SM_LOADENS4_14ComposedLayoutINS4_7SwizzleILi3ELi4ELi3EEENS4_18smem_ptr_flag_bitsILi8EEENSW_INS5_IJNSA_ILi8EEESG_EEENS5_IJSG_SC_EEEEEEEvNS4_8identityES14_S1E_vS1F_EENS_8epilogue10collective18CollectiveEpilogueINS1H_23Sm100TmaWarpSpecializedILi2ELi2ELi64ELb0ELb0EEEJNS5_IJSG_SG_SG_EEENS5_IJNSW_ISG_SC_EENSW_INSA_ILi64EEESC_EEEEESI_SJ_SI_SJ_NS1H_6fusion15FusionCallbacksIS1L_NS1R_17LinearCombinationISI_fSI_fLNS_15FloatRoundStyleE2EEES1M_S1Q_JEEENS4_5SM1004TMEM4LOAD26SM100_TMEM_LOAD_32dp32b64xENS4_13SM90_TMA_LOADENS15_INS16_ILi2ELi4ELi3EEES19_NSW_INS5_IJS1A_S1O_EEENS5_IJS1O_SC_EEEEEEENS4_39AutoVectorizingCopyWithAssumedAlignmentILi128EEENS4_14SM90_TMA_STOREES26_S28_S28_EEEvvEEEEvNT_6ParamsE:
	.zero		2944


//--------------------- SYMBOLS --------------------------

	.type		.nv.reservedSmem.offset0,@object
	.size		.nv.reservedSmem.offset0,0x4
	.type		.nv.reservedSmem.cap,@object
	.size		.nv.reservedSmem.cap,0x4
	.type		__assertfail,@function
